def attn_fwd(
    Q,
    K,
    V,
    Out,
    Lse,
    sm_scale,
    stride_qz,
    stride_qh,
    stride_qm,
    stride_qk,
    stride_kz,
    stride_kh,
    stride_kn,
    stride_kk,
    stride_vz,
    stride_vh,
    stride_vn,
    stride_vk,
    stride_oz,
    stride_oh,
    stride_om,
    stride_ok,
    seqlen_q,
    seqlen_k,
    BLOCK_M: tl.constexpr,
    BLOCK_N: tl.constexpr,
    HEAD_DIM: tl.constexpr,
    CAUSAL: tl.constexpr,
):
    start_m = tl.program_id(0)
    off_hz = tl.program_id(1)
    q_off = off_hz * stride_qh
    k_off = off_hz * stride_kh
    v_off = off_hz * stride_vh
    offs_m = start_m * BLOCK_M + tl.arange(0, BLOCK_M)
    offs_d = tl.arange(0, HEAD_DIM)
    offs_n = tl.arange(0, BLOCK_N)
    q_ptrs = Q + q_off + offs_m[:, None] * stride_qm + offs_d[None, :] * stride_qk
    k_ptrs = K + k_off + offs_d[:, None] * stride_kk + offs_n[None, :] * stride_kn
    v_ptrs = V + v_off + offs_n[:, None] * stride_vn + offs_d[None, :] * stride_vk
    m_i = tl.full([BLOCK_M], float("-inf"), dtype=tl.float32)
    l_i = tl.zeros([BLOCK_M], dtype=tl.float32) + 1.0
    acc = tl.zeros([BLOCK_M, HEAD_DIM], dtype=tl.float32)
    q = tl.load(q_ptrs)
    acc, l_i, m_i = _attn_fwd_inner(
        acc,
        l_i,
        m_i,
        q,
        k_ptrs,
        v_ptrs,
        sm_scale,
        stride_kn,
        stride_vn,
        start_m,
        seqlen_k,
        BLOCK_M,
        BLOCK_N,
        HEAD_DIM,
        CAUSAL,
    )
    acc = acc / l_i[:, None]
    lse = m_i + tl.math.log2(l_i) / 1.4426950408889634
    o_ptrs = (
        Out
        + off_hz * stride_oh
        + offs_m[:, None] * stride_om
        + offs_d[None, :] * stride_ok
    )
    tl.store(o_ptrs, acc.to(Out.dtype.element_ty))
    tl.store(Lse + off_hz * seqlen_q + offs_m, lse)

# config = {"BLOCK_M": 64, "BLOCK_N": 64, "HEAD_DIM": 256, "arch": "sm_100", "causal": false, "dtype": "fp16", "num_stages": 2, "num_warps": 8}
# arch = sm_100


// ===== COMPILED SASS (sm_100a) =====

	.target	sm_100a

	.elftype	@"ET_EXEC"


//--------------------- .note.nv.tkinfo           --------------------------
	.section	.note.nv.tkinfo,"",@"SHT_NOTE"
	.sectionflags	@"SHF_NOTE_NV_TKINFO"
	.tkinfo
        /*0018*/ 	.word	0x00000081
        /*0030*/ 	.string	""
        /*0030*/ 	.string	"ptxas-blackwell"
        /*0030*/ 	.string	"Cuda compilation tools, release 12.9, V12.9.86"
        /*0030*/ 	.string	"Build cuda_12.9.r12.9/compiler.36037853_0"
        /*0030*/ 	.string	"-v  -suppress-debug-info  -lineinfo  -arch sm_100a "



//--------------------- .note.nv.cuver            --------------------------
	.section	.note.nv.cuver,"",@"SHT_NOTE"
	.sectionflags	@"SHF_NOTE_NV_CUVER"
        /*0018*/ 	.short	0x0001
        /*001a*/ 	.short	0x0064
        /*001c*/ 	.short	0x0001
        /*001e*/ 	.short	0x0000
        /*0020*/ 	.short	0x0001
        /*0022*/ 	.short	0x0000


//--------------------- .nv.info                  --------------------------
	.section	.nv.info,"",@"SHT_CUDA_INFO"
	.align	4


	//----- nvinfo : EIATTR_REGCOUNT
	.align		4
        /*0000*/ 	.byte	0x04, 0x2f
        /*0002*/ 	.short	(.L_5 - .L_4)
	.align		4
.L_4:
        /*0004*/ 	.word	index@(attn_fwd)
        /*0008*/ 	.word	0x000000ff


	//----- nvinfo : EIATTR_FRAME_SIZE
	.align		4
.L_5:
        /*000c*/ 	.byte	0x04, 0x11
        /*000e*/ 	.short	(.L_7 - .L_6)
	.align		4
.L_6:
        /*0010*/ 	.word	index@($__internal_2_$__cuda_sm10x_tcgen05_guardrail_trap_unallocated_columns_being_dealloced)
        /*0014*/ 	.word	0x00000170


	//----- nvinfo : EIATTR_FRAME_SIZE
	.align		4
.L_7:
        /*0018*/ 	.byte	0x04, 0x11
        /*001a*/ 	.short	(.L_9 - .L_8)
	.align		4
.L_8:
        /*001c*/ 	.word	index@($__internal_1_$__cuda_sm10x_tcgen05_guardrail_trap_phase_invalid_during_alloc)
        /*0020*/ 	.word	0x00000170


	//----- nvinfo : EIATTR_FRAME_SIZE
	.align		4
.L_9:
        /*0024*/ 	.byte	0x04, 0x11
        /*0026*/ 	.short	(.L_11 - .L_10)
	.align		4
.L_10:
        /*0028*/ 	.word	index@($__internal_0_$__cuda_sm10x_tcgen05_guardrail_trap_col_being_dealloced_not_returned_by_alloc)
        /*002c*/ 	.word	0x00000170


	//----- nvinfo : EIATTR_FRAME_SIZE
	.align		4
.L_11:
        /*0030*/ 	.byte	0x04, 0x11
        /*0032*/ 	.short	(.L_13 - .L_12)
	.align		4
.L_12:
        /*0034*/ 	.word	index@(attn_fwd)
        /*0038*/ 	.word	0x00000170


	//----- nvinfo : EIATTR_MIN_STACK_SIZE
	.align		4
.L_13:
        /*003c*/ 	.byte	0x04, 0x12
        /*003e*/ 	.short	(.L_15 - .L_14)
	.align		4
.L_14:
        /*0040*/ 	.word	index@(attn_fwd)
        /*0044*/ 	.word	0x00000170
.L_15:


//--------------------- .nv.info.attn_fwd         --------------------------
	.section	.nv.info.attn_fwd,"",@"SHT_CUDA_INFO"
	.sectionflags	@""
	.align	4


	//----- nvinfo : EIATTR_CUDA_API_VERSION
	.align		4
        /*0000*/ 	.byte	0x04, 0x37
        /*0002*/ 	.short	(.L_17 - .L_16)
.L_16:
        /*0004*/ 	.word	0x00000081


	//----- nvinfo : EIATTR_KPARAM_INFO
	.align		4
.L_17:
        /*0008*/ 	.byte	0x04, 0x17
        /*000a*/ 	.short	(.L_19 - .L_18)
.L_18:
        /*000c*/ 	.word	0x00000000
        /*0010*/ 	.short	0x0019
        /*0012*/ 	.short	0x0080
        /*0014*/ 	.byte	0x00, 0xf4, 0x21, 0x00


	//----- nvinfo : EIATTR_KPARAM_INFO
	.align		4
.L_19:
        /*0018*/ 	.byte	0x04, 0x17
        /*001a*/ 	.short	(.L_21 - .L_20)
.L_20:
        /*001c*/ 	.word	0x00000000
        /*0020*/ 	.short	0x0018
        /*0022*/ 	.short	0x0078
        /*0024*/ 	.byte	0x00, 0xf4, 0x21, 0x00


	//----- nvinfo : EIATTR_KPARAM_INFO
	.align		4
.L_21:
        /*0028*/ 	.byte	0x04, 0x17
        /*002a*/ 	.short	(.L_23 - .L_22)
.L_22:
        /*002c*/ 	.word	0x00000000
        /*0030*/ 	.short	0x0017
        /*0032*/ 	.short	0x0070
        /*0034*/ 	.byte	0x00, 0xf0, 0x11, 0x00


	//----- nvinfo : EIATTR_KPARAM_INFO
	.align		4
.L_23:
        /*0038*/ 	.byte	0x04, 0x17
        /*003a*/ 	.short	(.L_25 - .L_24)
.L_24:
        /*003c*/ 	.word	0x00000000
        /*0040*/ 	.short	0x0016
        /*0042*/ 	.short	0x006c
        /*0044*/ 	.byte	0x00, 0xf0, 0x11, 0x00


	//----- nvinfo : EIATTR_KPARAM_INFO
	.align		4
.L_25:
        /*0048*/ 	.byte	0x04, 0x17
        /*004a*/ 	.short	(.L_27 - .L_26)
.L_26:
        /*004c*/ 	.word	0x00000000
        /*0050*/ 	.short	0x0015
        /*0052*/ 	.short	0x0068
        /*0054*/ 	.byte	0x00, 0xf0, 0x11, 0x00


	//----- nvinfo : EIATTR_KPARAM_INFO
	.align		4
.L_27:
        /*0058*/ 	.byte	0x04, 0x17
        /*005a*/ 	.short	(.L_29 - .L_28)
.L_28:
        /*005c*/ 	.word	0x00000000
        /*0060*/ 	.short	0x0014
        /*0062*/ 	.short	0x0064
        /*0064*/ 	.byte	0x00, 0xf0, 0x11, 0x00


	//----- nvinfo : EIATTR_KPARAM_INFO
	.align		4
.L_29:
        /*0068*/ 	.byte	0x04, 0x17
        /*006a*/ 	.short	(.L_31 - .L_30)
.L_30:
        /*006c*/ 	.word	0x00000000
        /*0070*/ 	.short	0x0013
        /*0072*/ 	.short	0x0060
        /*0074*/ 	.byte	0x00, 0xf0, 0x11, 0x00


	//----- nvinfo : EIATTR_KPARAM_INFO
	.align		4
.L_31:
        /*0078*/ 	.byte	0x04, 0x17
        /*007a*/ 	.short	(.L_33 - .L_32)
.L_32:
        /*007c*/ 	.word	0x00000000
        /*0080*/ 	.short	0x0012
        /*0082*/ 	.short	0x005c
        /*0084*/ 	.byte	0x00, 0xf0, 0x11, 0x00


	//----- nvinfo : EIATTR_KPARAM_INFO
	.align		4
.L_33:
        /*0088*/ 	.byte	0x04, 0x17
        /*008a*/ 	.short	(.L_35 - .L_34)
.L_34:
        /*008c*/ 	.word	0x00000000
        /*0090*/ 	.short	0x0011
        /*0092*/ 	.short	0x0058
        /*0094*/ 	.byte	0x00, 0xf0, 0x11, 0x00


	//----- nvinfo : EIATTR_KPARAM_INFO
	.align		4
.L_35:
        /*0098*/ 	.byte	0x04, 0x17
        /*009a*/ 	.short	(.L_37 - .L_36)
.L_36:
        /*009c*/ 	.word	0x00000000
        /*00a0*/ 	.short	0x0010
        /*00a2*/ 	.short	0x0054
        /*00a4*/ 	.byte	0x00, 0xf0, 0x11, 0x00


	//----- nvinfo : EIATTR_KPARAM_INFO
	.align		4
.L_37:
        /*00a8*/ 	.byte	0x04, 0x17
        /*00aa*/ 	.short	(.L_39 - .L_38)
.L_38:
        /*00ac*/ 	.word	0x00000000
        /*00b0*/ 	.short	0x000f
        /*00b2*/ 	.short	0x0050
        /*00b4*/ 	.byte	0x00, 0xf0, 0x11, 0x00


	//----- nvinfo : EIATTR_KPARAM_INFO
	.align		4
.L_39:
        /*00b8*/ 	.byte	0x04, 0x17
        /*00ba*/ 	.short	(.L_41 - .L_40)
.L_40:
        /*00bc*/ 	.word	0x00000000
        /*00c0*/ 	.short	0x000e
        /*00c2*/ 	.short	0x004c
        /*00c4*/ 	.byte	0x00, 0xf0, 0x11, 0x00


	//----- nvinfo : EIATTR_KPARAM_INFO
	.align		4
.L_41:
        /*00c8*/ 	.byte	0x04, 0x17
        /*00ca*/ 	.short	(.L_43 - .L_42)
.L_42:
        /*00cc*/ 	.word	0x00000000
        /*00d0*/ 	.short	0x000d
        /*00d2*/ 	.short	0x0048
        /*00d4*/ 	.byte	0x00, 0xf0, 0x11, 0x00


	//----- nvinfo : EIATTR_KPARAM_INFO
	.align		4
.L_43:
        /*00d8*/ 	.byte	0x04, 0x17
        /*00da*/ 	.short	(.L_45 - .L_44)
.L_44:
        /*00dc*/ 	.word	0x00000000
        /*00e0*/ 	.short	0x000c
        /*00e2*/ 	.short	0x0044
        /*00e4*/ 	.byte	0x00, 0xf0, 0x11, 0x00


	//----- nvinfo : EIATTR_KPARAM_INFO
	.align		4
.L_45:
        /*00e8*/ 	.byte	0x04, 0x17
        /*00ea*/ 	.short	(.L_47 - .L_46)
.L_46:
        /*00ec*/ 	.word	0x00000000
        /*00f0*/ 	.short	0x000b
        /*00f2*/ 	.short	0x0040
        /*00f4*/ 	.byte	0x00, 0xf0, 0x11, 0x00


	//----- nvinfo : EIATTR_KPARAM_INFO
	.align		4
.L_47:
        /*00f8*/ 	.byte	0x04, 0x17
        /*00fa*/ 	.short	(.L_49 - .L_48)
.L_48:
        /*00fc*/ 	.word	0x00000000
        /*0100*/ 	.short	0x000a
        /*0102*/ 	.short	0x003c
        /*0104*/ 	.byte	0x00, 0xf0, 0x11, 0x00


	//----- nvinfo : EIATTR_KPARAM_INFO
	.align		4
.L_49:
        /*0108*/ 	.byte	0x04, 0x17
        /*010a*/ 	.short	(.L_51 - .L_50)
.L_50:
        /*010c*/ 	.word	0x00000000
        /*0110*/ 	.short	0x0009
        /*0112*/ 	.short	0x0038
        /*0114*/ 	.byte	0x00, 0xf0, 0x11, 0x00


	//----- nvinfo : EIATTR_KPARAM_INFO
	.align		4
.L_51:
        /*0118*/ 	.byte	0x04, 0x17
        /*011a*/ 	.short	(.L_53 - .L_52)
.L_52:
        /*011c*/ 	.word	0x00000000
        /*0120*/ 	.short	0x0008
        /*0122*/ 	.short	0x0034
        /*0124*/ 	.byte	0x00, 0xf0, 0x11, 0x00


	//----- nvinfo : EIATTR_KPARAM_INFO
	.align		4
.L_53:
        /*0128*/ 	.byte	0x04, 0x17
        /*012a*/ 	.short	(.L_55 - .L_54)
.L_54:
        /*012c*/ 	.word	0x00000000
        /*0130*/ 	.short	0x0007
        /*0132*/ 	.short	0x0030
        /*0134*/ 	.byte	0x00, 0xf0, 0x11, 0x00


	//----- nvinfo : EIATTR_KPARAM_INFO
	.align		4
.L_55:
        /*0138*/ 	.byte	0x04, 0x17
        /*013a*/ 	.short	(.L_57 - .L_56)
.L_56:
        /*013c*/ 	.word	0x00000000
        /*0140*/ 	.short	0x0006
        /*0142*/ 	.short	0x002c
        /*0144*/ 	.byte	0x00, 0xf0, 0x11, 0x00


	//----- nvinfo : EIATTR_KPARAM_INFO
	.align		4
.L_57:
        /*0148*/ 	.byte	0x04, 0x17
        /*014a*/ 	.short	(.L_59 - .L_58)
.L_58:
        /*014c*/ 	.word	0x00000000
        /*0150*/ 	.short	0x0005
        /*0152*/ 	.short	0x0028
        /*0154*/ 	.byte	0x00, 0xf0, 0x11, 0x00


	//----- nvinfo : EIATTR_KPARAM_INFO
	.align		4
.L_59:
        /*0158*/ 	.byte	0x04, 0x17
        /*015a*/ 	.short	(.L_61 - .L_60)
.L_60:
        /*015c*/ 	.word	0x00000000
        /*0160*/ 	.short	0x0004
        /*0162*/ 	.short	0x0020
        /*0164*/ 	.byte	0x00, 0xf4, 0x21, 0x00


	//----- nvinfo : EIATTR_KPARAM_INFO
	.align		4
.L_61:
        /*0168*/ 	.byte	0x04, 0x17
        /*016a*/ 	.short	(.L_63 - .L_62)
.L_62:
        /*016c*/ 	.word	0x00000000
        /*0170*/ 	.short	0x0003
        /*0172*/ 	.short	0x0018
        /*0174*/ 	.byte	0x00, 0xf4, 0x21, 0x00


	//----- nvinfo : EIATTR_KPARAM_INFO
	.align		4
.L_63:
        /*0178*/ 	.byte	0x04, 0x17
        /*017a*/ 	.short	(.L_65 - .L_64)
.L_64:
        /*017c*/ 	.word	0x00000000
        /*0180*/ 	.short	0x0002
        /*0182*/ 	.short	0x0010
        /*0184*/ 	.byte	0x00, 0xf4, 0x21, 0x00


	//----- nvinfo : EIATTR_KPARAM_INFO
	.align		4
.L_65:
        /*0188*/ 	.byte	0x04, 0x17
        /*018a*/ 	.short	(.L_67 - .L_66)
.L_66:
        /*018c*/ 	.word	0x00000000
        /*0190*/ 	.short	0x0001
        /*0192*/ 	.short	0x0008
        /*0194*/ 	.byte	0x00, 0xf4, 0x21, 0x00


	//----- nvinfo : EIATTR_KPARAM_INFO
	.align		4
.L_67:
        /*0198*/ 	.byte	0x04, 0x17
        /*019a*/ 	.short	(.L_69 - .L_68)
.L_68:
        /*019c*/ 	.word	0x00000000
        /*01a0*/ 	.short	0x0000
        /*01a2*/ 	.short	0x0000
        /*01a4*/ 	.byte	0x00, 0xf4, 0x21, 0x00


	//----- nvinfo : EIATTR_AT_ENTRY_FRAGMENTS
	.align		4
.L_69:
        /*01a8*/ 	.byte	0x04, 0x4f
        /*01aa*/ 	.short	(.L_71 - .L_70)


	//   ....[0]....
.L_70:
        /*01ac*/ 	.word	0x00000004


	//----- nvinfo : EIATTR_RESERVED_SMEM_USED
	.align		4
.L_71:
        /*01b0*/ 	.byte	0x01, 0x41
	.zero		2


	//----- nvinfo : EIATTR_SPARSE_MMA_MASK
	.align		4
        /*01b4*/ 	.byte	0x03, 0x50
        /*01b6*/ 	.short	0x0000


	//----- nvinfo : EIATTR_TCGEN05_1CTA_USED
	.align		4
        /*01b8*/ 	.byte	0x01, 0x51
	.zero		2


	//----- nvinfo : EIATTR_MAXREG_COUNT
	.align		4
        /*01bc*/ 	.byte	0x03, 0x1b
        /*01be*/ 	.short	0x00ff


	//----- nvinfo : EIATTR_NUM_BARRIERS
	.align		4
        /*01c0*/ 	.byte	0x02, 0x4c
        /*01c2*/ 	.byte	0x01
	.zero		1


	//----- nvinfo : EIATTR_ANNOTATIONS
	.align		4
        /*01c4*/ 	.byte	0x04, 0x55
        /*01c6*/ 	.short	(.L_73 - .L_72)


	//   ....[0]....
.L_72:
        /*01c8*/ 	.word	0x00000001
        /*01cc*/ 	.byte	0x10, 0x1d, 0x00, 0x00, 0x01, 0x00, 0x00, 0x00, 0xb0, 0x1d, 0x00, 0x00, 0x01, 0x00, 0x00, 0x00
        /* <DEDUP_REMOVED lines=59> */
        /*058c*/ 	.byte	0x50, 0xa7, 0x00, 0x00, 0x01, 0x00, 0x00, 0x00, 0x60, 0xa7, 0x00, 0x00


	//----- nvinfo : EIATTR_INT_WARP_WIDE_INSTR_OFFSETS
	.align		4
.L_73:
        /*0598*/ 	.byte	0x04, 0x31
        /*059a*/ 	.short	(.L_75 - .L_74)


	//   ....[0]....
.L_74:
        /*059c*/ 	.word	0x000017a0


	//   ....[1]....
        /*05a0*/ 	.word	0x000017c0


	//   ....[2]....
        /*05a4*/ 	.word	0x00003800


	//   ....[3]....
        /*05a8*/ 	.word	0x00003d30


	//   ....[4]....
        /*05ac*/ 	.word	0x000087c0


	//   ....[5]....
        /*05b0*/ 	.word	0x0000d440


	//   ....[6]....
        /*05b4*/ 	.word	0x0000d480


	//----- nvinfo : EIATTR_COOP_GROUP_MASK_REGIDS
	.align		4
.L_75:
        /*05b8*/ 	.byte	0x04, 0x29
        /*05ba*/ 	.short	(.L_77 - .L_76)


	//   ....[0]....
.L_76:
        /*05bc*/ 	.word	0xffffffff


	//   ....[1]....
        /*05c0*/ 	.word	0xffffffff


	//   ....[2]....
        /*05c4*/ 	.word	0xffffffff


	//   ....[3]....
        /*05c8*/ 	.word	0xffffffff


	//   ....[4]....
        /*05cc*/ 	.word	0xffffffff


	//   ....[5]....
        /*05d0*/ 	.word	0xffffffff


	//   ....[6]....
        /*05d4*/ 	.word	0xffffffff


	//   ....[7]....
        /*05d8*/ 	.word	0xffffffff


	//   ....[8]....
        /*05dc*/ 	.word	0xffffffff


	//   ....[9]....
        /*05e0*/ 	.word	0xffffffff


	//   ....[10]....
        /*05e4*/ 	.word	0xffffffff


	//   ....[11]....
        /*05e8*/ 	.word	0xffffffff


	//----- nvinfo : EIATTR_COOP_GROUP_INSTR_OFFSETS
	.align		4
.L_77:
        /*05ec*/ 	.byte	0x04, 0x28
        /*05ee*/ 	.short	(.L_79 - .L_78)


	//   ....[0]....
.L_78:
        /*05f0*/ 	.word	0x00000080


	//   ....[1]....
        /*05f4*/ 	.word	0x00000340


	//   ....[2]....
        /*05f8*/ 	.word	0x00005240


	//   ....[3]....
        /*05fc*/ 	.word	0x000057d0


	//   ....[4]....
        /*0600*/ 	.word	0x00005ce0


	//   ....[5]....
        /*0604*/ 	.word	0x00005d30


	//   ....[6]....
        /*0608*/ 	.word	0x00008f90


	//   ....[7]....
        /*060c*/ 	.word	0x00009020


	//   ....[8]....
        /*0610*/ 	.word	0x00009480


	//   ....[9]....
        /*0614*/ 	.word	0x000094d0


	//   ....[10]....
        /*0618*/ 	.word	0x0000d2c0


	//   ....[11]....
        /*061c*/ 	.word	0x0000d530


	//----- nvinfo : EIATTR_VRC_CTA_INIT_COUNT
	.align		4
.L_79:
        /*0620*/ 	.byte	0x02, 0x4a
        /*0622*/ 	.byte	0x80
	.zero		1


	//----- nvinfo : EIATTR_MBARRIER_INSTR_OFFSETS
	.align		4
        /*0624*/ 	.byte	0x04, 0x39
        /*0626*/ 	.short	(.L_81 - .L_80)


	//   ....[0]....
.L_80:
        /*0628*/ 	.word	0x00001d30
        /*062c*/ 	.word	0x000000ff
        /*0630*/ 	.word	0x00000000
        /*0634*/ 	.short	0x0100
        /*0636*/ 	.byte	0x06
	.zero		1


	//   ....[1]....
        /*0638*/ 	.word	0x00003840
        /*063c*/ 	.word	0x000000ff
        /*0640*/ 	.word	0x00020008
        /*0644*/ 	.short	0x0100
        /*0646*/ 	.byte	0x04
	.zero		1


	//   ....[2]....
        /*0648*/ 	.word	0x00003e70
        /*064c*/ 	.word	0x000000ff
        /*0650*/ 	.word	0x00010000
        /*0654*/ 	.short	0x0100
        /*0656*/ 	.byte	0x04
	.zero		1


	//   ....[3]....
        /*0658*/ 	.word	0x00004570
        /*065c*/ 	.word	0x000000ff
        /*0660*/ 	.word	0x00010000
        /*0664*/ 	.short	0x010a
        /*0666*/ 	.byte	0x04
	.zero		1


	//   ....[4]....
        /*0668*/ 	.word	0x00004720
        /*066c*/ 	.word	0x000000ff
        /*0670*/ 	.word	0x00010000
        /*0674*/ 	.short	0x0108
        /*0676*/ 	.byte	0x04
	.zero		1


	//   ....[5]....
        /*0678*/ 	.word	0x00008a20
        /*067c*/ 	.word	0x000000ff
        /*0680*/ 	.word	0x00020010
        /*0684*/ 	.short	0x0100
        /*0686*/ 	.byte	0x04
	.zero		1


	//   ....[6]....
        /*0688*/ 	.word	0x00008d10
        /*068c*/ 	.word	0x000000ff
        /*0690*/ 	.word	0x00020010
        /*0694*/ 	.short	0x010a
        /*0696*/ 	.byte	0x04
	.zero		1


	//   ....[7]....
        /*0698*/ 	.word	0x00008d80
        /*069c*/ 	.word	0x000000ff
        /*06a0*/ 	.word	0x00020010
        /*06a4*/ 	.short	0x0108
        /*06a6*/ 	.byte	0x04
	.zero		1


	//   ....[8]....
        /*06a8*/ 	.word	0x00009520
        /*06ac*/ 	.word	0x000000ff
        /*06b0*/ 	.word	0x00000000
        /*06b4*/ 	.short	0x010a
        /*06b6*/ 	.byte	0x06
	.zero		1


	//   ....[9]....
        /*06b8*/ 	.word	0x0000ad30
        /*06bc*/ 	.word	0x000000ff
        /*06c0*/ 	.word	0x00000000
        /*06c4*/ 	.short	0x010a
        /*06c6*/ 	.byte	0x06
	.zero		1


	//   ....[10]....
        /*06c8*/ 	.word	0x0000ae20
        /*06cc*/ 	.word	0x000000ff
        /*06d0*/ 	.word	0x00020000
        /*06d4*/ 	.short	0x0108
        /*06d6*/ 	.byte	0x04
	.zero		1


	//   ....[11]....
        /*06d8*/ 	.word	0x0000af50
        /*06dc*/ 	.word	0x000000ff
        /*06e0*/ 	.word	0x00020008
        /*06e4*/ 	.short	0x0108
        /*06e6*/ 	.byte	0x04
	.zero		1


	//   ....[12]....
        /*06e8*/ 	.word	0x0000d550
        /*06ec*/ 	.word	0x000000ff
        /*06f0*/ 	.word	0x00010000
        /*06f4*/ 	.short	0x010a
        /*06f6*/ 	.byte	0x04
	.zero		1


	//   ....[13]....
        /*06f8*/ 	.word	0x0000d580
        /*06fc*/ 	.word	0x000000ff
        /*0700*/ 	.word	0x00020010
        /*0704*/ 	.short	0x010a
        /*0706*/ 	.byte	0x04
	.zero		1


	//   ....[14]....
        /*0708*/ 	.word	0x0000d5b0
        /*070c*/ 	.word	0x000000ff
        /*0710*/ 	.word	0x00000000
        /*0714*/ 	.short	0x010a
        /*0716*/ 	.byte	0x06
	.zero		1


	//   ....[15]....
        /*0718*/ 	.word	0x0000d5e0
        /*071c*/ 	.word	0x000000ff
        /*0720*/ 	.word	0x00000000
        /*0724*/ 	.short	0x010a
        /*0726*/ 	.byte	0x06
	.zero		1


	//----- nvinfo : EIATTR_NUM_MBARRIERS
	.align		4
.L_81:
        /*0728*/ 	.byte	0x03, 0x38
        /*072a*/ 	.short	0xffff


	//----- nvinfo : EIATTR_EXIT_INSTR_OFFSETS
	.align		4
        /*072c*/ 	.byte	0x04, 0x1c
        /*072e*/ 	.short	(.L_83 - .L_82)


	//   ....[0]....
.L_82:
        /*0730*/ 	.word	0x0000d540


	//----- nvinfo : EIATTR_REQNTID
	.align		4
.L_83:
        /*0734*/ 	.byte	0x04, 0x10
        /*0736*/ 	.short	(.L_85 - .L_84)
.L_84:
        /*0738*/ 	.word	0x00000100
        /*073c*/ 	.word	0x00000001
        /*0740*/ 	.word	0x00000001


	//----- nvinfo : EIATTR_CRS_STACK_SIZE
	.align		4
.L_85:
        /*0744*/ 	.byte	0x04, 0x1e
        /*0746*/ 	.short	(.L_87 - .L_86)
.L_86:
        /*0748*/ 	.word	0x00000000


	//----- nvinfo : EIATTR_CBANK_PARAM_SIZE
	.align		4
.L_87:
        /*074c*/ 	.byte	0x03, 0x19
        /*074e*/ 	.short	0x0088


	//----- nvinfo : EIATTR_PARAM_CBANK
	.align		4
        /*0750*/ 	.byte	0x04, 0x0a
        /*0752*/ 	.short	(.L_89 - .L_88)
	.align		4
.L_88:
        /*0754*/ 	.word	index@(.nv.constant0.attn_fwd)
        /*0758*/ 	.short	0x0380
        /*075a*/ 	.short	0x0088


	//----- nvinfo : EIATTR_SW_WAR
	.align		4
.L_89:
        /*075c*/ 	.byte	0x04, 0x36
        /*075e*/ 	.short	(.L_91 - .L_90)
.L_90:
        /*0760*/ 	.word	0x00000008
.L_91:


//--------------------- .nv.compat                --------------------------
	.section	.nv.compat,"",@"SHT_CUDA_COMPAT_INFO"
	.align	4
        /*0000*/ 	.byte	0x02, 0x02, 0x02, 0x00, 0x02, 0x05, 0x05, 0x00, 0x02, 0x03, 0x00, 0x00, 0x02, 0x06, 0x01, 0x00


//--------------------- .nv.callgraph             --------------------------
	.section	.nv.callgraph,"",@"SHT_CUDA_CALLGRAPH"
	.align	4
	.sectionentsize	8
	.align		4
        /*0000*/ 	.word	0x00000000
	.align		4
        /*0004*/ 	.word	0xffffffff
	.align		4
        /*0008*/ 	.word	0x00000000
	.align		4
        /*000c*/ 	.word	0xfffffffe
	.align		4
        /*0010*/ 	.word	0x00000000
	.align		4
        /*0014*/ 	.word	0xfffffffd
	.align		4
        /*0018*/ 	.word	0x00000000
	.align		4
        /*001c*/ 	.word	0xfffffffc


//--------------------- .nv.constant4             --------------------------
	.section	.nv.constant4,"a",@progbits
	.align	8
	.align		8
.nv.constant4:
        /*0000*/ 	.dword	_$_str


//--------------------- .text.attn_fwd            --------------------------
	.section	.text.attn_fwd,"ax",@progbits
	.align	128
        .global         attn_fwd
        .type           attn_fwd,@function
        .size           attn_fwd,(.L_x_28 - attn_fwd)
        .other          attn_fwd,@"STO_CUDA_ENTRY STV_DEFAULT"
attn_fwd:
.text.attn_fwd:
[----:B------:R-:W0:Y:S01]  /*0000*/  LDC R1, c[0x0][0x37c] ;  /* 0x0000df00ff017b82 */ /* 0x000e220000000800 */
[----:B------:R-:W1:Y:S01]  /*0010*/  S2R R0, SR_TID.X ;  /* 0x0000000000007919 */ /* 0x000e620000002100 */
[----:B------:R-:W-:Y:S01]  /*0020*/  LOP3.LUT R157, R157, 0xfffffffb, RZ, 0xc0, !PT ;  /* 0xfffffffb9d9d7812 */ /* 0x000fe200078ec0ff */
[----:B0-----:R-:W-:Y:S01]  /*0030*/  VIADD R1, R1, 0xfffffe90 ;  /* 0xfffffe9001017836 */ /* 0x001fe20000000000 */
[----:B-1----:R-:W-:-:S13]  /*0040*/  ISETP.GE.U32.AND P0, PT, R0, 0x20, PT ;  /* 0x000000200000780c */ /* 0x002fda0003f06070 */
[----:B------:R-:W-:Y:S01]  /*0050*/  @P0 LOP3.LUT R157, R157, 0x4, RZ, 0xfc, !PT ;  /* 0x000000049d9d0812 */ /* 0x000fe200078efcff */
[----:B------:R-:W-:Y:S06]  /*0060*/  @P0 BRA `(.L_x_0) ;  /* 0x0000000000b80947 */ /* 0x000fec0003800000 */
[----:B------:R-:W0:Y:S01]  /*0070*/  S2R R7, SR_CgaCtaId ;  /* 0x0000000000077919 */ /* 0x000e220000008800 */
[----:B------:R-:W-:Y:S01]  /*0080*/  NOP ;  /* 0x0000000000007918 */ /* 0x000fe20000000000 */
[----:B------:R-:W-:-:S04]  /*0090*/  MOV R0, 0x40 ;  /* 0x0000004000007802 */ /* 0x000fc80000000f00 */
[----:B0-----:R-:W-:Y:S02]  /*00a0*/  LEA R2, R7, R0, 0x18 ;  /* 0x0000000007027211 */ /* 0x001fe400078ec0ff */
[----:B------:R-:W-:-:S04]  /*00b0*/  MOV R0, 0x400 ;  /* 0x0000040000007802 */ /* 0x000fc80000000f00 */
[----:B------:R-:W0:Y:S01]  /*00c0*/  LDS.U8 R2, [R2] ;  /* 0x0000000002027984 */ /* 0x000e220000000000 */
[----:B------:R-:W-:Y:S02]  /*00d0*/  LEA R0, R7, R0, 0x18 ;  /* 0x0000000007007211 */ /* 0x000fe400078ec0ff */
[----:B0-----:R-:W-:-:S13]  /*00e0*/  ISETP.NE.AND P0, PT, R2, RZ, PT ;  /* 0x000000ff0200720c */ /* 0x001fda0003f05270 */
[----:B------:R-:W-:Y:S05]  /*00f0*/  @P0 BRA `(.L_x_1) ;  /* 0x00000000007c0947 */ /* 0x000fea0003800000 */
[----:B------:R-:W-:-:S13]  /*0100*/  ELECT P0, URZ, PT ;  /* 0x0000000000ff782f */ /* 0x000fda0003800000 */
[----:B------:R-:W-:Y:S05]  /*0110*/  @!P0 BRA `(.L_x_2) ;  /* 0x0000000000848947 */ /* 0x000fea0003800000 */
[----:B------:R-:W-:Y:S01]  /*0120*/  UMOV UR4, 0x10 ;  /* 0x0000001000047882 */ /* 0x000fe20000000000 */
[----:B------:R-:W-:Y:S02]  /*0130*/  IMAD.MOV.U32 R9, RZ, RZ, 0x1 ;  /* 0x00000001ff097424 */ /* 0x000fe400078e00ff */
[----:B------:R-:W-:Y:S02]  /*0140*/  IMAD.MOV.U32 R3, RZ, RZ, 0xffff ;  /* 0x0000ffffff037424 */ /* 0x000fe400078e00ff */
[----:B------:R-:W-:Y:S04]  /*0150*/  DEPBAR.LE SB0, 0x36 ;  /* 0x00008d800000791a */ /* 0x000fe80000000000 */
[----:B------:R-:W0:Y:S02]  /*0160*/  UTCATOMSWS.FIND_AND_SET.ALIGN UP0, UR4, UR4 ;  /* 0x00000004000475e3 */ /* 0x000e240008000800 */
[----:B0-----:R-:W-:-:S04]  /*0170*/  PLOP3.LUT P0, PT, PT, PT, UP0, 0x80, 0x8 ;  /* 0x000000000008781c */ /* 0x001fc80003f0f008 */
[----:B------:R-:W-:-:S04]  /*0180*/  SEL R2, RZ, 0xffffffff, !P0 ;  /* 0xffffffffff027807 */ /* 0x000fc80004000000 */
[----:B------:R-:W-:Y:S01]  /*0190*/  ISETP.NE.AND P0, PT, R2, RZ, PT ;  /* 0x000000ff0200720c */ /* 0x000fe20003f05270 */
[----:B------:R-:W-:-:S12]  /*01a0*/  IMAD.U32 R2, RZ, RZ, UR4 ;  /* 0x00000004ff027e24 */ /* 0x000fd8000f8e00ff */
[----:B------:R-:W-:Y:S05]  /*01b0*/  @P0 BRA `(.L_x_3) ;  /* 0x0000000000240947 */ /* 0x000fea0003800000 */
.L_x_4:
[----:B------:R-:W-:Y:S05]  /*01c0*/  NANOSLEEP 0x64 ;  /* 0x000000640000795d */ /* 0x000fea0003800000 */
[----:B------:R-:W-:-:S05]  /*01d0*/  UMOV UR4, 0x10 ;  /* 0x0000001000047882 */ /* 0x000fca0000000000 */
[----:B------:R-:W-:Y:S04]  /*01e0*/  DEPBAR.LE SB0, 0x36 ;  /* 0x00008d800000791a */ /* 0x000fe80000000000 */
[----:B------:R-:W0:Y:S02]  /*01f0*/  UTCATOMSWS.FIND_AND_SET.ALIGN UP0, UR4, UR4 ;  /* 0x00000004000475e3 */ /* 0x000e240008000800 */
[----:B0-----:R-:W-:-:S04]  /*0200*/  PLOP3.LUT P0, PT, PT, PT, UP0, 0x80, 0x8 ;  /* 0x000000000008781c */ /* 0x001fc80003f0f008 */
[----:B------:R-:W-:-:S04]  /*0210*/  SEL R2, RZ, 0xffffffff, !P0 ;  /* 0xffffffffff027807 */ /* 0x000fc80004000000 */
[----:B------:R-:W-:Y:S01]  /*0220*/  ISETP.NE.AND P0, PT, R2, RZ, PT ;  /* 0x000000ff0200720c */ /* 0x000fe20003f05270 */
[----:B------:R-:W-:-:S12]  /*0230*/  IMAD.U32 R2, RZ, RZ, UR4 ;  /* 0x00000004ff027e24 */ /* 0x000fd8000f8e00ff */
[----:B------:R-:W-:Y:S05]  /*0240*/  @!P0 BRA `(.L_x_4) ;  /* 0xfffffffc00dc8947 */ /* 0x000fea000383ffff */
.L_x_3:
[C---:B------:R-:W-:Y:S01]  /*0250*/  VIADD R4, R2.reuse, 0x10 ;  /* 0x0000001002047836 */ /* 0x040fe20000000000 */
[----:B------:R-:W-:Y:S02]  /*0260*/  SHF.L.U32 R3, R3, R2, RZ ;  /* 0x0000000203037219 */ /* 0x000fe400000006ff */
[----:B------:R-:W-:Y:S02]  /*0270*/  MOV R5, 0x50 ;  /* 0x0000005000057802 */ /* 0x000fe40000000f00 */
[----:B------:R-:W-:Y:S02]  /*0280*/  SHF.L.U32 R4, R9, R4, RZ ;  /* 0x0000000409047219 */ /* 0x000fe400000006ff */
[----:B------:R-:W-:Y:S01]  /*0290*/  LEA R6, R7, R5, 0x18 ;  /* 0x0000000507067211 */ /* 0x000fe200078ec0ff */
[----:B------:R-:W-:Y:S01]  /*02a0*/  IMAD.SHL.U32 R5, R2, 0x20, RZ ;  /* 0x0000002002057824 */ /* 0x000fe200078e00ff */
[----:B------:R-:W-:-:S05]  /*02b0*/  LOP3.LUT R3, R4, R3, RZ, 0xfc, !PT ;  /* 0x0000000304037212 */ /* 0x000fca00078efcff */
[----:B------:R0:W-:Y:S04]  /*02c0*/  ATOMS.OR RZ, [R6], R3 ;  /* 0x0000000306ff738c */ /* 0x0001e80003000000 */
[----:B------:R0:W-:Y:S01]  /*02d0*/  STS [R0], R5 ;  /* 0x0000000500007388 */ /* 0x0001e20000000800 */
[----:B------:R-:W-:Y:S05]  /*02e0*/  BRA `(.L_x_2) ;  /* 0x0000000000107947 */ /* 0x000fea0003800000 */
.L_x_1:
[----:B------:R-:W-:Y:S01]  /*02f0*/  IMAD.MOV.U32 R3, RZ, RZ, -0x1 ;  /* 0xffffffffff037424 */ /* 0x000fe200078e00ff */
[----:B------:R-:W-:-:S04]  /*0300*/  MOV R2, 0x330 ;  /* 0x0000033000027802 */ /* 0x000fc80000000f00 */
[----:B------:R0:W-:Y:S03]  /*0310*/  STS [R0], R3 ;  /* 0x0000000300007388 */ /* 0x0001e60000000800 */
[----:B0-----:R-:W-:Y:S05]  /*0320*/  CALL.REL.NOINC `($__internal_1_$__cuda_sm10x_tcgen05_guardrail_trap_phase_invalid_during_alloc) ;  /* 0x000000d000c47944 */ /* 0x001fea0003c00000 */
.L_x_2:
[----:B------:R-:W-:Y:S05]  /*0330*/  WARPSYNC.ALL ;  /* 0x0000000000007948 */ /* 0x000fea0003800000 */
[----:B------:R-:W-:Y:S01]  /*0340*/  NOP ;  /* 0x0000000000007918 */ /* 0x000fe20000000000 */
.L_x_0:
[----:B------:R-:W1:Y:S01]  /*0350*/  S2R R86, SR_TID.X ;  /* 0x0000000000567919 */ /* 0x000e620000002100 */
[----:B0-----:R-:W0:Y:S01]  /*0360*/  LDC.64 R6, c[0x0][0x3b0] ;  /* 0x0000ec00ff067b82 */ /* 0x001e220000000a00 */
[----:B------:R-:W-:Y:S01]  /*0370*/  MOV R0, 0x400 ;  /* 0x0000040000007802 */ /* 0x000fe20000000f00 */
[----:B------:R-:W2:Y:S01]  /*0380*/  LDCU.64 UR8, c[0x0][0x358] ;  /* 0x00006b00ff0877ac */ /* 0x000ea20008000a00 */
[----:B------:R-:W3:Y:S02]  /*0390*/  S2R R5, SR_CTAID.X ;  /* 0x0000000000057919 */ /* 0x000ee40000002500 */
[----:B------:R-:W-:Y:S01]  /*03a0*/  R2UR UR4, R0 ;  /* 0x00000000000472ca */ /* 0x000fe200000e0000 */
[----:B------:R-:W0:Y:S02]  /*03b0*/  S2R R85, SR_CTAID.Y ;  /* 0x0000000000557919 */ /* 0x000e240000002600 */
[----:B------:R-:W4:Y:S08]  /*03c0*/  S2UR UR5, SR_CgaCtaId ;  /* 0x00000000000579c3 */ /* 0x000f300000008800 */
[----:B------:R-:W2:Y:S08]  /*03d0*/  LDC R3, c[0x0][0x3b8] ;  /* 0x0000ee00ff037b82 */ /* 0x000eb00000000800 */
[----:B------:R-:W2:Y:S01]  /*03e0*/  LDC.64 R8, c[0x0][0x380] ;  /* 0x0000e000ff087b82 */ /* 0x000ea20000000a00 */
[----:B-1----:R-:W-:Y:S01]  /*03f0*/  LOP3.LUT R20, R86, 0x3f, RZ, 0xc0, !PT ;  /* 0x0000003f56147812 */ /* 0x002fe200078ec0ff */
[----:B----4-:R-:W-:-:S06]  /*0400*/  ULEA UR4, UR5, UR4, 0x18 ;  /* 0x0000000405047291 */ /* 0x010fcc000f8ec0ff */
[----:B------:R-:W-:Y:S01]  /*0410*/  BAR.SYNC.DEFER_BLOCKING 0x0 ;  /* 0x0000000000007b1d */ /* 0x000fe20000010000 */
[----:B------:R-:W-:Y:S01]  /*0420*/  SHF.R.U32.HI R22, RZ, 0x6, R86 ;  /* 0x00000006ff167819 */ /* 0x000fe20000011656 */
[----:B---3--:R-:W-:-:S03]  /*0430*/  IMAD R2, R5, 0x40, R20 ;  /* 0x0000004005027824 */ /* 0x008fc600078e0214 */
[----:B------:R-:W-:Y:S01]  /*0440*/  SGXT.U32 R22, R22, 0x2 ;  /* 0x000000021616781a */ /* 0x000fe20000000000 */
[----:B0-----:R-:W-:Y:S02]  /*0450*/  IMAD R0, R85, R6, RZ ;  /* 0x0000000655007224 */ /* 0x001fe400078e02ff */
[----:B------:R-:W0:Y:S01]  /*0460*/  LDC.64 R78, c[0x0][0x3c0] ;  /* 0x0000f000ff4e7b82 */ /* 0x000e220000000a00 */
[----:B------:R-:W-:Y:S02]  /*0470*/  IMAD R4, R2, R7, RZ ;  /* 0x0000000702047224 */ /* 0x000fe400078e02ff */
[----:B------:R-:W-:Y:S02]  /*0480*/  IMAD.SHL.U32 R5, R0, 0x2, RZ ;  /* 0x0000000200057824 */ /* 0x000fe400078e00ff */
[----:B--2---:R-:W-:Y:S02]  /*0490*/  IMAD R7, R22, R3, RZ ;  /* 0x0000000316077224 */ /* 0x004fe400078e02ff */
[----:B------:R-:W-:Y:S01]  /*04a0*/  IMAD.SHL.U32 R6, R4, 0x2, RZ ;  /* 0x0000000204067824 */ /* 0x000fe200078e00ff */
[----:B------:R-:W1:Y:S01]  /*04b0*/  LDC.64 R82, c[0x0][0x388] ;  /* 0x0000e200ff527b82 */ /* 0x000e620000000a00 */
[----:B------:R-:W-:-:S03]  /*04c0*/  IMAD.HI R2, R0, 0x2, RZ ;  /* 0x0000000200027827 */ /* 0x000fc600078e02ff */
[----:B------:R-:W-:Y:S01]  /*04d0*/  IADD3 R0, P0, P1, R6, R8, R5 ;  /* 0x0000000806007210 */ /* 0x000fe2000791e005 */
[----:B------:R-:W-:-:S04]  /*04e0*/  IMAD.HI R4, R4, 0x2, RZ ;  /* 0x0000000204047827 */ /* 0x000fc800078e02ff */
[C---:B------:R-:W-:Y:S01]  /*04f0*/  IMAD R11, R3.reuse, 0x4, R7 ;  /* 0x00000004030b7824 */ /* 0x040fe200078e0207 */
[----:B------:R-:W2:Y:S01]  /*0500*/  LDS R68, [UR4] ;  /* 0x00000004ff447984 */ /* 0x000ea20008000800 */
[----:B------:R-:W-:Y:S02]  /*0510*/  IADD3.X R2, PT, PT, R4, R9, R2, P0, P1 ;  /* 0x0000000904027210 */ /* 0x000fe400007e2402 */
[----:B------:R-:W-:Y:S01]  /*0520*/  IMAD R5, R3, 0x4, R11 ;  /* 0x0000000403057824 */ /* 0x000fe200078e020b */
[----:B------:R-:W-:Y:S01]  /*0530*/  BAR.SYNC.DEFER_BLOCKING 0x0 ;  /* 0x0000000000007b1d */ /* 0x000fe20000010000 */
[-C--:B------:R-:W-:Y:S02]  /*0540*/  LEA R8, P0, R7, R0.reuse, 0x1 ;  /* 0x0000000007087211 */ /* 0x080fe400078008ff */
[----:B------:R-:W-:Y:S01]  /*0550*/  IMAD R15, R3, 0x4, R5 ;  /* 0x00000004030f7824 */ /* 0x000fe200078e0205 */
[----:B------:R-:W-:Y:S02]  /*0560*/  LEA R12, P1, R5, R0, 0x1 ;  /* 0x00000000050c7211 */ /* 0x000fe400078208ff */
[----:B------:R-:W-:Y:S01]  /*0570*/  LEA.HI.X.SX32 R9, R7, R2, 0x1, P0 ;  /* 0x0000000207097211 */ /* 0x000fe200000f0eff */
[----:B------:R-:W-:Y:S01]  /*0580*/  IMAD R17, R3, 0x4, R15 ;  /* 0x0000000403117824 */ /* 0x000fe200078e020f */
[----:B------:R-:W-:-:S02]  /*0590*/  LEA R10, P0, R11, R0, 0x1 ;  /* 0x000000000b0a7211 */ /* 0x000fc400078008ff */
[-C--:B------:R-:W-:Y:S01]  /*05a0*/  LEA.HI.X.SX32 R13, R5, R2.reuse, 0x1, P1 ;  /* 0x00000002050d7211 */ /* 0x080fe200008f0eff */
[----:B------:R-:W-:Y:S01]  /*05b0*/  IMAD R19, R3, 0x4, R17 ;  /* 0x0000000403137824 */ /* 0x000fe200078e0211 */
[----:B------:R-:W-:Y:S02]  /*05c0*/  LEA.HI.X.SX32 R11, R11, R2, 0x1, P0 ;  /* 0x000000020b0b7211 */ /* 0x000fe400000f0eff */
[----:B------:R-:W-:Y:S01]  /*05d0*/  LEA R14, P0, R15, R0, 0x1 ;  /* 0x000000000f0e7211 */ /* 0x000fe200078008ff */
[----:B------:R-:W-:-:S03]  /*05e0*/  IMAD R21, R3, 0x4, R19 ;  /* 0x0000000403157824 */ /* 0x000fc600078e0213 */
[----:B------:R-:W-:Y:S02]  /*05f0*/  LEA.HI.X.SX32 R15, R15, R2, 0x1, P0 ;  /* 0x000000020f0f7211 */ /* 0x000fe400000f0eff */
[----:B------:R-:W-:Y:S01]  /*0600*/  LEA R16, P0, R17, R0, 0x1 ;  /* 0x0000000011107211 */ /* 0x000fe200078008ff */
[----:B------:R-:W-:-:S03]  /*0610*/  IMAD R23, R3, 0x4, R21 ;  /* 0x0000000403177824 */ /* 0x000fc600078e0215 */
[----:B------:R-:W-:Y:S01]  /*0620*/  LEA.HI.X.SX32 R17, R17, R2, 0x1, P0 ;  /* 0x0000000211117211 */ /* 0x000fe200000f0eff */
[----:B------:R3:W5:Y:S01]  /*0630*/  LDG.E.U16 R7, desc[UR8][R12.64] ;  /* 0x000000080c077981 */ /* 0x000762000c1e1500 */
[-C--:B------:R-:W-:Y:S02]  /*0640*/  LEA R18, P0, R19, R0.reuse, 0x1 ;  /* 0x0000000013127211 */ /* 0x080fe400078008ff */
[----:B------:R-:W-:Y:S01]  /*0650*/  LEA R24, P1, R21, R0, 0x1 ;  /* 0x0000000015187211 */ /* 0x000fe200078208ff */
[----:B------:R4:W5:Y:S01]  /*0660*/  LDG.E.U16 R6, desc[UR8][R14.64] ;  /* 0x000000080e067981 */ /* 0x000962000c1e1500 */
[----:B------:R-:W-:Y:S02]  /*0670*/  LEA.HI.X.SX32 R19, R19, R2, 0x1, P0 ;  /* 0x0000000213137211 */ /* 0x000fe400000f0eff */
[----:B------:R-:W-:Y:S01]  /*0680*/  LEA R26, P0, R23, R0, 0x1 ;  /* 0x00000000171a7211 */ /* 0x000fe200078008ff */
[----:B------:R-:W5:Y:S01]  /*0690*/  LDG.E.U16 R5, desc[UR8][R8.64] ;  /* 0x0000000808057981 */ /* 0x000f62000c1e1500 */
[----:B---3--:R-:W-:Y:S01]  /*06a0*/  IMAD R13, R3, 0x4, R23 ;  /* 0x00000004030d7824 */ /* 0x008fe200078e0217 */
[----:B------:R-:W-:-:S02]  /*06b0*/  LEA.HI.X.SX32 R25, R21, R2, 0x1, P1 ;  /* 0x0000000215197211 */ /* 0x000fc400008f0eff */
[----:B------:R-:W5:Y:S01]  /*06c0*/  LDG.E.U16 R4, desc[UR8][R10.64] ;  /* 0x000000080a047981 */ /* 0x000f62000c1e1500 */
[----:B----4-:R-:W-:Y:S01]  /*06d0*/  IMAD R15, R3, 0x4, R13 ;  /* 0x00000004030f7824 */ /* 0x010fe200078e020d */
[----:B------:R-:W-:Y:S02]  /*06e0*/  LEA.HI.X.SX32 R27, R23, R2, 0x1, P0 ;  /* 0x00000002171b7211 */ /* 0x000fe400000f0eff */
[----:B------:R-:W-:Y:S01]  /*06f0*/  LEA R28, P0, R13, R0, 0x1 ;  /* 0x000000000d1c7211 */ /* 0x000fe200078008ff */
[----:B------:R-:W-:Y:S01]  /*0700*/  IMAD R21, R3, 0x4, R15 ;  /* 0x0000000403157824 */ /* 0x000fe200078e020f */
[----:B------:R3:W5:Y:S02]  /*0710*/  LDG.E.U16 R9, desc[UR8][R16.64] ;  /* 0x0000000810097981 */ /* 0x000764000c1e1500 */
[----:B------:R-:W-:Y:S02]  /*0720*/  LEA.HI.X.SX32 R29, R13, R2, 0x1, P0 ;  /* 0x000000020d1d7211 */ /* 0x000fe400000f0eff */
[----:B------:R-:W-:Y:S01]  /*0730*/  LEA R30, P1, R21, R0, 0x1 ;  /* 0x00000000151e7211 */ /* 0x000fe200078208ff */
[----:B------:R4:W5:Y:S01]  /*0740*/  LDG.E.U16 R8, desc[UR8][R18.64] ;  /* 0x0000000812087981 */ /* 0x000962000c1e1500 */
[----:B------:R-:W-:-:S03]  /*0750*/  LEA R23, R3, R21, 0x2 ;  /* 0x0000001503177211 */ /* 0x000fc600078e10ff */
[----:B------:R0:W5:Y:S01]  /*0760*/  LDG.E.U16 R11, desc[UR8][R24.64] ;  /* 0x00000008180b7981 */ /* 0x000162000c1e1500 */
[----:B---3--:R-:W-:Y:S02]  /*0770*/  LEA R16, P0, R15, R0, 0x1 ;  /* 0x000000000f107211 */ /* 0x008fe400078008ff */
[-C--:B------:R-:W-:Y:S01]  /*0780*/  LEA.HI.X.SX32 R31, R21, R2.reuse, 0x1, P1 ;  /* 0x00000002151f7211 */ /* 0x080fe200008f0eff */
[----:B------:R-:W-:Y:S01]  /*0790*/  IMAD R21, R3, 0x4, R23 ;  /* 0x0000000403157824 */ /* 0x000fe200078e0217 */
[----:B------:R-:W-:Y:S01]  /*07a0*/  LEA.HI.X.SX32 R17, R15, R2, 0x1, P0 ;  /* 0x000000020f117211 */ /* 0x000fe200000f0eff */
[----:B------:R3:W5:Y:S01]  /*07b0*/  LDG.E.U16 R10, desc[UR8][R26.64] ;  /* 0x000000081a0a7981 */ /* 0x000762000c1e1500 */
[----:B----4-:R-:W-:-:S03]  /*07c0*/  LEA R18, P0, R23, R0, 0x1 ;  /* 0x0000000017127211 */ /* 0x010fc600078008ff */
[----:B------:R4:W5:Y:S01]  /*07d0*/  LDG.E.U16 R13, desc[UR8][R28.64] ;  /* 0x000000081c0d7981 */ /* 0x000962000c1e1500 */
[----:B------:R-:W-:Y:S01]  /*07e0*/  LEA.HI.X.SX32 R19, R23, R2, 0x1, P0 ;  /* 0x0000000217137211 */ /* 0x000fe200000f0eff */
[----:B------:R-:W-:Y:S01]  /*07f0*/  IMAD R23, R3, 0x4, R21 ;  /* 0x0000000403177824 */ /* 0x000fe200078e0215 */
[C---:B0-----:R-:W-:Y:S01]  /*0800*/  LEA R24, P0, R21.reuse, R0, 0x1 ;  /* 0x0000000015187211 */ /* 0x041fe200078008ff */
[----:B------:R-:W5:Y:S03]  /*0810*/  LDG.E.U16 R12, desc[UR8][R16.64] ;  /* 0x00000008100c7981 */ /* 0x000f66000c1e1500 */
[----:B------:R-:W-:Y:S01]  /*0820*/  LEA.HI.X.SX32 R25, R21, R2, 0x1, P0 ;  /* 0x0000000215197211 */ /* 0x000fe200000f0eff */
[----:B------:R-:W-:Y:S01]  /*0830*/  IMAD R21, R3, 0x4, R23 ;  /* 0x0000000403157824 */ /* 0x000fe200078e0217 */
[-C--:B---3--:R-:W-:Y:S01]  /*0840*/  LEA R26, P0, R23, R0.reuse, 0x1 ;  /* 0x00000000171a7211 */ /* 0x088fe200078008ff */
[----:B------:R0:W5:Y:S02]  /*0850*/  LDG.E.U16 R14, desc[UR8][R18.64] ;  /* 0x00000008120e7981 */ /* 0x000164000c1e1500 */
[----:B------:R-:W-:Y:S01]  /*0860*/  IMAD R33, R3, 0x4, R21 ;  /* 0x0000000403217824 */ /* 0x000fe200078e0215 */
[----:B----4-:R-:W-:Y:S01]  /*0870*/  LEA R28, P1, R21, R0, 0x1 ;  /* 0x00000000151c7211 */ /* 0x010fe200078208ff */
[----:B------:R-:W5:Y:S01]  /*0880*/  LDG.E.U16 R15, desc[UR8][R30.64] ;  /* 0x000000081e0f7981 */ /* 0x000f62000c1e1500 */
[----:B------:R-:W-:-:S02]  /*0890*/  LEA.HI.X.SX32 R27, R23, R2, 0x1, P0 ;  /* 0x00000002171b7211 */ /* 0x000fc400000f0eff */
[----:B------:R-:W-:Y:S01]  /*08a0*/  LEA.HI.X.SX32 R29, R21, R2, 0x1, P1 ;  /* 0x00000002151d7211 */ /* 0x000fe200008f0eff */
[----:B------:R-:W-:Y:S01]  /*08b0*/  IMAD R21, R3, 0x4, R33 ;  /* 0x0000000403157824 */ /* 0x000fe200078e0221 */
[C---:B------:R-:W-:Y:S01]  /*08c0*/  LEA R32, P0, R33.reuse, R0, 0x1 ;  /* 0x0000000021207211 */ /* 0x040fe200078008ff */
[----:B------:R3:W5:Y:S03]  /*08d0*/  LDG.E.U16 R17, desc[UR8][R24.64] ;  /* 0x0000000818117981 */ /* 0x000766000c1e1500 */
[----:B------:R-:W-:Y:S01]  /*08e0*/  LEA.HI.X.SX32 R33, R33, R2, 0x1, P0 ;  /* 0x0000000221217211 */ /* 0x000fe200000f0eff */
[----:B------:R-:W-:Y:S01]  /*08f0*/  IMAD R23, R3, 0x4, R21 ;  /* 0x0000000403177824 */ /* 0x000fe200078e0215 */
[C---:B0-----:R-:W-:Y:S01]  /*0900*/  LEA R18, P0, R21.reuse, R0, 0x1 ;  /* 0x0000000015127211 */ /* 0x041fe200078008ff */
[----:B------:R0:W5:Y:S03]  /*0910*/  LDG.E.U16 R16, desc[UR8][R26.64] ;  /* 0x000000081a107981 */ /* 0x000166000c1e1500 */
[----:B------:R-:W-:Y:S01]  /*0920*/  LEA.HI.X.SX32 R19, R21, R2, 0x1, P0 ;  /* 0x0000000215137211 */ /* 0x000fe200000f0eff */
[----:B------:R-:W-:Y:S01]  /*0930*/  IMAD R21, R3, 0x4, R23 ;  /* 0x0000000403157824 */ /* 0x000fe200078e0217 */
[-C--:B---3--:R-:W-:Y:S01]  /*0940*/  LEA R24, P0, R23, R0.reuse, 0x1 ;  /* 0x0000000017187211 */ /* 0x088fe200078008ff */
[----:B------:R3:W5:Y:S02]  /*0950*/  LDG.E.U16 R37, desc[UR8][R28.64] ;  /* 0x000000081c257981 */ /* 0x000764000c1e1500 */
[----:B------:R-:W-:Y:S01]  /*0960*/  IMAD R35, R3, 0x4, R21 ;  /* 0x0000000403237824 */ /* 0x000fe200078e0215 */
[----:B------:R-:W-:Y:S01]  /*0970*/  LEA R30, P1, R21, R0, 0x1 ;  /* 0x00000000151e7211 */ /* 0x000fe200078208ff */
[----:B------:R-:W5:Y:S01]  /*0980*/  LDG.E.U16 R34, desc[UR8][R32.64] ;  /* 0x0000000820227981 */ /* 0x000f62000c1e1500 */
[----:B------:R-:W-:-:S02]  /*0990*/  LEA.HI.X.SX32 R25, R23, R2, 0x1, P0 ;  /* 0x0000000217197211 */ /* 0x000fc400000f0eff */
[----:B------:R-:W-:Y:S01]  /*09a0*/  LEA.HI.X.SX32 R31, R21, R2, 0x1, P1 ;  /* 0x00000002151f7211 */ /* 0x000fe200008f0eff */
[----:B------:R-:W-:Y:S01]  /*09b0*/  IMAD R21, R3, 0x4, R35 ;  /* 0x0000000403157824 */ /* 0x000fe200078e0223 */
[C---:B0-----:R-:W-:Y:S01]  /*09c0*/  LEA R26, P0, R35.reuse, R0, 0x1 ;  /* 0x00000000231a7211 */ /* 0x041fe200078008ff */
[----:B------:R0:W5:Y:S03]  /*09d0*/  LDG.E.U16 R39, desc[UR8][R18.64] ;  /* 0x0000000812277981 */ /* 0x000166000c1e1500 */
[----:B------:R-:W-:Y:S01]  /*09e0*/  LEA.HI.X.SX32 R27, R35, R2, 0x1, P0 ;  /* 0x00000002231b7211 */ /* 0x000fe200000f0eff */
[----:B------:R-:W-:Y:S01]  /*09f0*/  IMAD R23, R3, 0x4, R21 ;  /* 0x0000000403177824 */ /* 0x000fe200078e0215 */
[C---:B---3--:R-:W-:Y:S01]  /*0a00*/  LEA R28, P0, R21.reuse, R0, 0x1 ;  /* 0x00000000151c7211 */ /* 0x048fe200078008ff */
[----:B------:R3:W5:Y:S03]  /*0a10*/  LDG.E.U16 R36, desc[UR8][R24.64] ;  /* 0x0000000818247981 */ /* 0x000766000c1e1500 */
[----:B------:R-:W-:Y:S01]  /*0a20*/  LEA.HI.X.SX32 R29, R21, R2, 0x1, P0 ;  /* 0x00000002151d7211 */ /* 0x000fe200000f0eff */
[----:B------:R-:W-:Y:S01]  /*0a30*/  IMAD R21, R3, 0x4, R23 ;  /* 0x0000000403157824 */ /* 0x000fe200078e0217 */
[-C--:B0-----:R-:W-:Y:S01]  /*0a40*/  LEA R18, P0, R23, R0.reuse, 0x1 ;  /* 0x0000000017127211 */ /* 0x081fe200078008ff */
[----:B------:R0:W5:Y:S02]  /*0a50*/  LDG.E.U16 R38, desc[UR8][R26.64] ;  /* 0x000000081a267981 */ /* 0x000164000c1e1500 */
[----:B------:R-:W-:Y:S01]  /*0a60*/  IMAD R35, R3, 0x4, R21 ;  /* 0x0000000403237824 */ /* 0x000fe200078e0215 */
[----:B------:R-:W-:Y:S01]  /*0a70*/  LEA R32, P1, R21, R0, 0x1 ;  /* 0x0000000015207211 */ /* 0x000fe200078208ff */
[----:B------:R-:W5:Y:S01]  /*0a80*/  LDG.E.U16 R41, desc[UR8][R30.64] ;  /* 0x000000081e297981 */ /* 0x000f62000c1e1500 */
[----:B------:R-:W-:-:S02]  /*0a90*/  LEA.HI.X.SX32 R19, R23, R2, 0x1, P0 ;  /* 0x0000000217137211 */ /* 0x000fc400000f0eff */
[----:B------:R-:W-:Y:S01]  /*0aa0*/  LEA.HI.X.SX32 R33, R21, R2, 0x1, P1 ;  /* 0x0000000215217211 */ /* 0x000fe200008f0eff */
[----:B------:R-:W-:Y:S01]  /*0ab0*/  IMAD R21, R3, 0x4, R35 ;  /* 0x0000000403157824 */ /* 0x000fe200078e0223 */
[C---:B---3--:R-:W-:Y:S01]  /*0ac0*/  LEA R24, P0, R35.reuse, R0, 0x1 ;  /* 0x0000000023187211 */ /* 0x048fe200078008ff */
        /* <DEDUP_REMOVED lines=11> */
[----:B------:R4:W5:Y:S01]  /*0b80*/  LDG.E.U16 R47, desc[UR8][R26.64] ;  /* 0x000000081a2f7981 */ /* 0x000962000c1e1500 */
        /* <DEDUP_REMOVED lines=11> */
[-C--:B----4-:R-:W-:Y:S01]  /*0c40*/  LEA R26, P0, R23, R0.reuse, 0x1 ;  /* 0x00000000171a7211 */ /* 0x090fe200078008ff */
[----:B------:R4:W5:Y:S02]  /*0c50*/  LDG.E.U16 R46, desc[UR8][R18.64] ;  /* 0x00000008122e7981 */ /* 0x000964000c1e1500 */
[----:B------:R-:W-:Y:S01]  /*0c60*/  IMAD R35, R3, 0x4, R21 ;  /* 0x0000000403237824 */ /* 0x000fe200078e0215 */
[----:B0-----:R-:W-:Y:S01]  /*0c70*/  LEA R32, P1, R21, R0, 0x1 ;  /* 0x0000000015207211 */ /* 0x001fe200078208ff */
[----:B------:R-:W5:Y:S01]  /*0c80*/  LDG.E.U16 R49, desc[UR8][R30.64] ;  /* 0x000000081e317981 */ /* 0x000f62000c1e1500 */
[----:B------:R-:W-:-:S02]  /*0c90*/  LEA.HI.X.SX32 R27, R23, R2, 0x1, P0 ;  /* 0x00000002171b7211 */ /* 0x000fc400000f0eff */
[----:B------:R-:W-:Y:S01]  /*0ca0*/  LEA.HI.X.SX32 R33, R21, R2, 0x1, P1 ;  /* 0x0000000215217211 */ /* 0x000fe200008f0eff */
[----:B------:R0:W5:Y:S01]  /*0cb0*/  LDG.E.U16 R51, desc[UR8][R24.64] ;  /* 0x0000000818337981 */ /* 0x000162000c1e1500 */
[----:B---3--:R-:W-:Y:S02]  /*0cc0*/  LEA R28, P0, R35, R0, 0x1 ;  /* 0x00000000231c7211 */ /* 0x008fe400078008ff */
[----:B------:R-:W-:Y:S01]  /*0cd0*/  LEA R21, R3, R35, 0x2 ;  /* 0x0000002303157211 */ /* 0x000fe200078e10ff */
[----:B------:R3:W5:Y:S01]  /*0ce0*/  LDG.E.U16 R48, desc[UR8][R26.64] ;  /* 0x000000081a307981 */ /* 0x000762000c1e1500 */
[----:B------:R-:W-:Y:S02]  /*0cf0*/  LEA.HI.X.SX32 R29, R35, R2, 0x1, P0 ;  /* 0x00000002231d7211 */ /* 0x000fe400000f0eff */
[----:B----4-:R-:W-:Y:S01]  /*0d00*/  LEA R18, P0, R21, R0, 0x1 ;  /* 0x0000000015127211 */ /* 0x010fe200078008ff */
[----:B------:R-:W-:Y:S01]  /*0d10*/  IMAD R23, R3, 0x4, R21 ;  /* 0x0000000403177824 */ /* 0x000fe200078e0215 */
[----:B------:R-:W5:Y:S02]  /*0d20*/  LDG.E.U16 R53, desc[UR8][R32.64] ;  /* 0x0000000820357981 */ /* 0x000f64000c1e1500 */
[----:B------:R-:W-:Y:S01]  /*0d30*/  LEA.HI.X.SX32 R19, R21, R2, 0x1, P0 ;  /* 0x0000000215137211 */ /* 0x000fe200000f0eff */
[----:B------:R-:W-:Y:S01]  /*0d40*/  IMAD R21, R3, 0x4, R23 ;  /* 0x0000000403157824 */ /* 0x000fe200078e0217 */
[-C--:B0-----:R-:W-:Y:S01]  /*0d50*/  LEA R24, P0, R23, R0.reuse, 0x1 ;  /* 0x0000000017187211 */ /* 0x081fe200078008ff */
[----:B------:R0:W5:Y:S02]  /*0d60*/  LDG.E.U16 R50, desc[UR8][R28.64] ;  /* 0x000000081c327981 */ /* 0x000164000c1e1500 */
[----:B------:R-:W-:Y:S01]  /*0d70*/  IMAD R35, R3, 0x4, R21 ;  /* 0x0000000403237824 */ /* 0x000fe200078e0215 */
[----:B------:R-:W-:Y:S01]  /*0d80*/  LEA R30, P1, R21, R0, 0x1 ;  /* 0x00000000151e7211 */ /* 0x000fe200078208ff */
[----:B------:R4:W5:Y:S01]  /*0d90*/  LDG.E.U16 R55, desc[UR8][R18.64] ;  /* 0x0000000812377981 */ /* 0x000962000c1e1500 */
        /* <DEDUP_REMOVED lines=8> */
[----:B------:R-:W5:Y:S03]  /*0e20*/  LDG.E.U16 R57, desc[UR8][R30.64] ;  /* 0x000000081e397981 */ /* 0x000f66000c1e1500 */
[----:B------:R-:W-:Y:S01]  /*0e30*/  LEA.HI.X.SX32 R29, R21, R2, 0x1, P0 ;  /* 0x00000002151d7211 */ /* 0x000fe200000f0eff */
[----:B------:R-:W-:Y:S01]  /*0e40*/  IMAD R21, R3, 0x4, R23 ;  /* 0x0000000403157824 */ /* 0x000fe200078e0217 */
[-C--:B----4-:R-:W-:Y:S01]  /*0e50*/  LEA R18, P0, R23, R0.reuse, 0x1 ;  /* 0x0000000017127211 */ /* 0x090fe200078008ff */
        /* <DEDUP_REMOVED lines=53> */
[----:B------:R-:W-:Y:S02]  /*11b0*/  LEA.HI.X.SX32 R31, R21, R2, 0x1, P1 ;  /* 0x00000002151f7211 */ /* 0x000fe400008f0eff */
[----:B---3--:R-:W-:Y:S01]  /*11c0*/  LEA R26, P0, R35, R0, 0x1 ;  /* 0x00000000231a7211 */ /* 0x008fe200078008ff */
[----:B------:R3:W5:Y:S01]  /*11d0*/  LDG.E.U16 R70, desc[UR8][R24.64] ;  /* 0x0000000818467981 */ /* 0x000762000c1e1500 */
[----:B------:R-:W-:Y:S02]  /*11e0*/  LEA R21, R3, R35, 0x2 ;  /* 0x0000002303157211 */ /* 0x000fe400078e10ff */
[----:B------:R-:W-:Y:S01]  /*11f0*/  LEA.HI.X.SX32 R27, R35, R2, 0x1, P0 ;  /* 0x00000002231b7211 */ /* 0x000fe200000f0eff */
[----:B------:R-:W5:Y:S01]  /*1200*/  LDG.E.U16 R73, desc[UR8][R30.64] ;  /* 0x000000081e497981 */ /* 0x000f62000c1e1500 */
[----:B0-----:R-:W-:Y:S01]  /*1210*/  LEA R28, P0, R21, R0, 0x1 ;  /* 0x00000000151c7211 */ /* 0x001fe200078008ff */
[----:B------:R-:W-:Y:S02]  /*1220*/  IMAD R23, R3, 0x4, R21 ;  /* 0x0000000403177824 */ /* 0x000fe400078e0215 */
[----:B------:R0:W5:Y:S01]  /*1230*/  LDG.E.U16 R72, desc[UR8][R26.64] ;  /* 0x000000081a487981 */ /* 0x000162000c1e1500 */
[----:B------:R-:W-:Y:S01]  /*1240*/  LEA.HI.X.SX32 R29, R21, R2, 0x1, P0 ;  /* 0x00000002151d7211 */ /* 0x000fe200000f0eff */
[----:B------:R-:W-:Y:S01]  /*1250*/  IMAD R21, R3, 0x4, R23 ;  /* 0x0000000403157824 */ /* 0x000fe200078e0217 */
[----:B----4-:R-:W-:-:S03]  /*1260*/  LEA R18, P0, R23, R0, 0x1 ;  /* 0x0000000017127211 */ /* 0x010fc600078008ff */
[----:B------:R-:W-:Y:S01]  /*1270*/  IMAD R35, R3, 0x4, R21 ;  /* 0x0000000403237824 */ /* 0x000fe200078e0215 */
[----:B------:R-:W-:Y:S01]  /*1280*/  LEA R32, P1, R21, R0, 0x1 ;  /* 0x0000000015207211 */ /* 0x000fe200078208ff */
[----:B------:R4:W5:Y:S01]  /*1290*/  LDG.E.U16 R75, desc[UR8][R28.64] ;  /* 0x000000081c4b7981 */ /* 0x000962000c1e1500 */
[-C--:B------:R-:W-:Y:S02]  /*12a0*/  LEA.HI.X.SX32 R19, R23, R2.reuse, 0x1, P0 ;  /* 0x0000000217137211 */ /* 0x080fe400000f0eff */
        /* <DEDUP_REMOVED lines=18> */
[----:B---3--:R-:W-:Y:S01]  /*13d0*/  LEA R18, P0, R35, R0, 0x1 ;  /* 0x0000000023127211 */ /* 0x008fe200078008ff */
[----:B------:R3:W5:Y:S02]  /*13e0*/  LDG.E.U16 R80, desc[UR8][R28.64] ;  /* 0x000000081c507981 */ /* 0x000764000c1e1500 */
[----:B------:R-:W-:Y:S01]  /*13f0*/  IMAD R23, R3, 0x4, R21 ;  /* 0x0000000403177824 */ /* 0x000fe200078e0215 */
[----:B------:R-:W-:Y:S02]  /*1400*/  LEA.HI.X.SX32 R19, R35, R2, 0x1, P0 ;  /* 0x0000000223137211 */ /* 0x000fe400000f0eff */
[----:B------:R-:W-:Y:S01]  /*1410*/  SHF.R.U32.HI R84, RZ, 0x5, R86 ;  /* 0x00000005ff547819 */ /* 0x000fe20000011656 */
[----:B0-----:R-:W-:Y:S01]  /*1420*/  IMAD R33, R3, 0x4, R23 ;  /* 0x0000000403217824 */ /* 0x001fe200078e0217 */
[----:B----4-:R-:W-:-:S02]  /*1430*/  LEA R24, P0, R21, R0, 0x1 ;  /* 0x0000000015187211 */ /* 0x010fc400078008ff */
[----:B------:R-:W-:Y:S01]  /*1440*/  ISETP.GE.U32.AND P3, PT, R86, 0x20, PT ;  /* 0x000000205600780c */ /* 0x000fe20003f66070 */
[----:B------:R-:W-:Y:S01]  /*1450*/  IMAD R3, R3, 0x4, R33 ;  /* 0x0000000403037824 */ /* 0x000fe200078e0221 */
[----:B------:R-:W-:Y:S01]  /*1460*/  LEA.HI.X.SX32 R25, R21, R2, 0x1, P0 ;  /* 0x0000000215197211 */ /* 0x000fe200000f0eff */
[----:B------:R-:W5:Y:S01]  /*1470*/  LDG.E.U16 R19, desc[UR8][R18.64] ;  /* 0x0000000812137981 */ /* 0x000f62000c1e1500 */
[----:B------:R-:W-:Y:S02]  /*1480*/  LEA R26, P0, R23, R0, 0x1 ;  /* 0x00000000171a7211 */ /* 0x000fe400078008ff */
[----:B--2---:R-:W-:Y:S01]  /*1490*/  R2UR UR5, R68 ;  /* 0x00000000440572ca */ /* 0x004fe200000e0000 */
[----:B------:R-:W-:Y:S01]  /*14a0*/  IMAD R78, R85, R78, RZ ;  /* 0x0000004e554e7224 */ /* 0x000fe200078e02ff */
[----:B------:R-:W-:Y:S01]  /*14b0*/  LEA.HI.X.SX32 R27, R23, R2, 0x1, P0 ;  /* 0x00000002171b7211 */ /* 0x000fe200000f0eff */
[----:B------:R0:W5:Y:S01]  /*14c0*/  LDG.E.U16 R25, desc[UR8][R24.64] ;  /* 0x0000000818197981 */ /* 0x000162000c1e1500 */
[----:B---3--:R-:W-:-:S02]  /*14d0*/  LEA R28, P0, R3, R0, 0x1 ;  /* 0x00000000031c7211 */ /* 0x008fc400078008ff */
[----:B------:R-:W-:Y:S01]  /*14e0*/  LEA R32, P1, R33, R0, 0x1 ;  /* 0x0000000021207211 */ /* 0x000fe200078208ff */
[----:B------:R2:W5:Y:S01]  /*14f0*/  LDG.E.U16 R31, desc[UR8][R30.64] ;  /* 0x000000081e1f7981 */ /* 0x000562000c1e1500 */
[-C--:B------:R-:W-:Y:S02]  /*1500*/  LEA.HI.X.SX32 R29, R3, R2.reuse, 0x1, P0 ;  /* 0x00000002031d7211 */ /* 0x080fe400000f0eff */
[----:B------:R-:W3:Y:S01]  /*1510*/  LDC R3, c[0x0][0x3c8] ;  /* 0x0000f200ff037b82 */ /* 0x000ee20000000800 */
[----:B------:R-:W-:Y:S01]  /*1520*/  LOP3.LUT R21, R86, 0xc0, RZ, 0xc0, !PT ;  /* 0x000000c056157812 */ /* 0x000fe200078ec0ff */
[----:B------:R2:W5:Y:S01]  /*1530*/  LDG.E.U16 R26, desc[UR8][R26.64] ;  /* 0x000000081a1a7981 */ /* 0x000562000c1e1500 */
[----:B0-----:R-:W-:Y:S01]  /*1540*/  IMAD.SHL.U32 R24, R84, 0x200000, RZ ;  /* 0x0020000054187824 */ /* 0x001fe200078e00ff */
[----:B------:R-:W-:Y:S02]  /*1550*/  LOP3.LUT R0, R86, 0xff, RZ, 0xc0, !PT ;  /* 0x000000ff56007812 */ /* 0x000fe400078ec0ff */
[----:B------:R-:W-:Y:S01]  /*1560*/  LEA.HI.X.SX32 R33, R33, R2, 0x1, P1 ;  /* 0x0000000221217211 */ /* 0x000fe200008f0eff */
[----:B------:R2:W5:Y:S01]  /*1570*/  LDG.E.U16 R28, desc[UR8][R28.64] ;  /* 0x000000081c1c7981 */ /* 0x000562000c1e1500 */
[----:B------:R-:W-:-:S02]  /*1580*/  LOP3.LUT R24, R24, 0x600000, RZ, 0xc0, !PT ;  /* 0x0060000018187812 */ /* 0x000fc400078ec0ff */
[----:B------:R-:W-:Y:S02]  /*1590*/  SHF.R.U32.HI R21, RZ, 0x2, R21 ;  /* 0x00000002ff157819 */ /* 0x000fe40000011615 */
[----:B------:R2:W5:Y:S01]  /*15a0*/  LDG.E.U16 R33, desc[UR8][R32.64] ;  /* 0x0000000820217981 */ /* 0x000562000c1e1500 */
[----:B------:R-:W-:-:S05]  /*15b0*/  VIADD R23, R24, UR5 ;  /* 0x0000000518177c36 */ /* 0x000fca0008000000 */
[----:B------:R-:W-:Y:S02]  /*15c0*/  R2UR UR7, R23 ;  /* 0x00000000170772ca */ /* 0x000fe400000e0000 */
[----:B------:R-:W0:Y:S01]  /*15d0*/  S2R R23, SR_CgaCtaId ;  /* 0x0000000000177919 */ /* 0x000e220000008800 */
[----:B---3--:R-:W-:Y:S01]  /*15e0*/  IMAD R18, R0, R3, RZ ;  /* 0x0000000300127224 */ /* 0x008fe200078e02ff */
[----:B------:R-:W-:-:S04]  /*15f0*/  LOP3.LUT R0, R84, 0x4, RZ, 0xc0, !PT ;  /* 0x0000000454007812 */ /* 0x000fc800078ec0ff */
[----:B------:R-:W-:Y:S02]  /*1600*/  R2UR UR10, R0 ;  /* 0x00000000000a72ca */ /* 0x000fe400000e0000 */
[----:B------:R-:W-:Y:S01]  /*1610*/  LOP3.LUT R0, R86, 0xff, RZ, 0xc0, !PT ;  /* 0x000000ff56007812 */ /* 0x000fe200078ec0ff */
[----:B------:R-:W-:Y:S02]  /*1620*/  IMAD.SHL.U32 R2, R18, 0x2, RZ ;  /* 0x0000000212027824 */ /* 0x000fe400078e00ff */
[----:B------:R-:W-:Y:S02]  /*1630*/  IMAD.SHL.U32 R3, R78, 0x2, RZ ;  /* 0x000000024e037824 */ /* 0x000fe400078e00ff */
[----:B------:R-:W-:Y:S02]  /*1640*/  IMAD.SHL.U32 R0, R0, 0x2, RZ ;  /* 0x0000000200007824 */ /* 0x000fe400078e00ff */
[----:B------:R-:W-:Y:S01]  /*1650*/  IMAD.HI R18, R18, 0x2, RZ ;  /* 0x0000000212127827 */ /* 0x000fe200078e02ff */
[----:B-1----:R-:W-:-:S02]  /*1660*/  IADD3 R2, P1, P2, R2, R82, R3 ;  /* 0x0000005202027210 */ /* 0x002fc40007a3e003 */
[----:B------:R-:W-:Y:S01]  /*1670*/  LOP3.LUT R0, R0, R21, RZ, 0x3c, !PT ;  /* 0x0000001500007212 */ /* 0x000fe200078e3cff */
[----:B------:R-:W-:Y:S01]  /*1680*/  IMAD.HI R78, R78, 0x2, RZ ;  /* 0x000000024e4e7827 */ /* 0x000fe200078e02ff */
[----:B0-2---:R-:W-:Y:S09]  /*1690*/  @P3 BRA `(.L_x_5) ;  /* 0x0000000000183947 */ /* 0x005ff20003800000 */
[----:B------:R-:W-:Y:S01]  /*16a0*/  ELECT P0, URZ, PT ;  /* 0x0000000000ff782f */ /* 0x000fe20003800000 */
[----:B------:R-:W-:Y:S01]  /*16b0*/  IMAD.MOV.U32 R21, RZ, RZ, 0x1 ;  /* 0x00000001ff157424 */ /* 0x000fe200078e00ff */
[----:B------:R-:W-:Y:S11]  /*16c0*/  UVIRTCOUNT.DEALLOC.SMPOOL 0x80 ;  /* 0x000000800000784c */ /* 0x000ff60000000000 */
[----:B------:R-:W-:-:S04]  /*16d0*/  @P0 MOV R30, 0x40 ;  /* 0x00000040001e0802 */ /* 0x000fc80000000f00 */
[----:B------:R-:W-:-:S05]  /*16e0*/  @P0 LEA R30, R23, R30, 0x18 ;  /* 0x0000001e171e0211 */ /* 0x000fca00078ec0ff */
[----:B------:R0:W-:Y:S02]  /*16f0*/  @P0 STS.U8 [R30], R21 ;  /* 0x000000151e000388 */ /* 0x0001e40000000000 */
.L_x_5:
[----:B0-----:R-:W-:Y:S01]  /*1700*/  LOP3.LUT R21, R0, 0x40, RZ, 0x3c, !PT ;  /* 0x0000004000157812 */ /* 0x001fe200078e3cff */
[----:B-----5:R0:W-:Y:S01]  /*1710*/  STS.U16 [R0+UR4], R5 ;  /* 0x0000000500007988 */ /* 0x0201e20008000404 */
[----:B------:R-:W-:Y:S01]  /*1720*/  ULEA UR7, UR10, UR7, 0x5 ;  /* 0x000000070a077291 */ /* 0x000fe2000f8e28ff */
[----:B------:R-:W-:Y:S01]  /*1730*/  LOP3.LUT P0, RZ, R86, 0xff, RZ, 0xc0, !PT ;  /* 0x000000ff56ff7812 */ /* 0x000fe2000780c0ff */
[----:B------:R-:W-:Y:S01]  /*1740*/  UMOV UR12, 0x1 ;  /* 0x00000001000c7882 */ /* 0x000fe20000000000 */
[----:B------:R-:W-:Y:S01]  /*1750*/  STS.U16 [R0+UR4+0x400], R7 ;  /* 0x0004000700007988 */ /* 0x000fe20008000404 */
[----:B------:R-:W-:-:S03]  /*1760*/  IADD3.X R3, PT, PT, R18, R83, R78, P1, P2 ;  /* 0x0000005312037210 */ /* 0x000fc60000fe444e */
[----:B------:R-:W-:Y:S01]  /*1770*/  STS.U16 [R0+UR4+0x800], R9 ;  /* 0x0008000900007988 */ /* 0x000fe20008000404 */
[----:B0-----:R-:W-:-:S03]  /*1780*/  PRMT R5, RZ, 0x7610, R5 ;  /* 0x00007610ff057816 */ /* 0x001fc60000000005 */
[----:B------:R-:W-:Y:S03]  /*1790*/  STS.U16 [R0+UR4+0xc00], R11 ;  /* 0x000c000b00007988 */ /* 0x000fe60008000404 */
[----:B------:R-:W-:Y:S01]  /*17a0*/  VOTEU.ALL UP0, P0 ;  /* 0x0000000000ff7886 */ /* 0x000fe20000000000 */
[----:B------:R-:W-:Y:S01]  /*17b0*/  STS.U16 [R0+UR4+0x1000], R13 ;  /* 0x0010000d00007988 */ /* 0x000fe20008000404 */
[----:B------:R-:W-:-:S03]  /*17c0*/  VOTEU.ALL UP1, P0 ;  /* 0x0000000000ff7886 */ /* 0x000fc60000020000 */
[----:B------:R-:W-:Y:S01]  /*17d0*/  STS.U16 [R0+UR4+0x1400], R15 ;  /* 0x0014000f00007988 */ /* 0x000fe20008000404 */
[----:B------:R-:W-:-:S04]  /*17e0*/  @!UP0 UIADD3 UR14, UPT, UPT, -UR12, 0x100000, URZ ;  /* 0x001000000c0e8890 */ /* 0x000fc8000fffe1ff */
[----:B------:R-:W-:Y:S02]  /*17f0*/  @!UP0 USHF.L.U32 UR15, UR14, 0xb, URZ ;  /* 0x0000000b0e0f8899 */ /* 0x000fe400080006ff */
[----:B------:R-:W-:Y:S01]  /*1800*/  @!UP0 USHF.L.U32 UR14, UR14, 0x1, URZ ;  /* 0x000000010e0e8899 */ /* 0x000fe200080006ff */
[----:B------:R0:W-:Y:S04]  /*1810*/  STS.U16 [R0+UR4+0x1800], R17 ;  /* 0x0018001100007988 */ /* 0x0001e80008000404 */
[----:B------:R-:W-:Y:S04]  /*1820*/  STS.U16 [R0+UR4+0x1c00], R37 ;  /* 0x001c002500007988 */ /* 0x000fe80008000404 */
[----:B------:R-:W-:Y:S01]  /*1830*/  STS.U16 [R0+UR4+0x2000], R39 ;  /* 0x0020002700007988 */ /* 0x000fe20008000404 */
[----:B0-----:R-:W0:Y:S03]  /*1840*/  LDC R17, c[0x0][0x3c4] ;  /* 0x0000f100ff117b82 */ /* 0x001e260000000800 */
[----:B------:R-:W-:Y:S04]  /*1850*/  STS.U16 [R0+UR4+0x2400], R41 ;  /* 0x0024002900007988 */ /* 0x000fe80008000404 */
[----:B------:R-:W-:Y:S04]  /*1860*/  STS.U16 [R0+UR4+0x2800], R43 ;  /* 0x0028002b00007988 */ /* 0x000fe80008000404 */
[----:B------:R-:W-:Y:S04]  /*1870*/  STS.U16 [R0+UR4+0x2c00], R45 ;  /* 0x002c002d00007988 */ /* 0x000fe80008000404 */
[----:B------:R-:W-:Y:S04]  /*1880*/  STS.U16 [R0+UR4+0x3000], R47 ;  /* 0x0030002f00007988 */ /* 0x000fe80008000404 */
[----:B------:R-:W-:Y:S04]  /*1890*/  STS.U16 [R0+UR4+0x3400], R49 ;  /* 0x0034003100007988 */ /* 0x000fe80008000404 */
[----:B------:R-:W-:Y:S01]  /*18a0*/  STS.U16 [R0+UR4+0x3800], R51 ;  /* 0x0038003300007988 */ /* 0x000fe20008000404 */
[----:B0-----:R-:W-:-:S03]  /*18b0*/  IMAD.SHL.U32 R7, R17, 0x2, RZ ;  /* 0x0000000211077824 */ /* 0x001fc600078e00ff */
[----:B------:R-:W-:Y:S01]  /*18c0*/  STS.U16 [R0+UR4+0x3c00], R53 ;  /* 0x003c003500007988 */ /* 0x000fe20008000404 */
[----:B------:R-:W-:-:S03]  /*18d0*/  IMAD.SHL.U32 R13, R17, 0x4, RZ ;  /* 0x00000004110d7824 */ /* 0x000fc600078e00ff */
[----:B------:R-:W-:Y:S04]  /*18e0*/  STS.U16 [R0+UR4+0x4000], R55 ;  /* 0x0040003700007988 */ /* 0x000fe80008000404 */
        /* <DEDUP_REMOVED lines=15> */
[----:B------:R0:W-:Y:S04]  /*19e0*/  STS.U16 [R21+UR4+0x200], R4 ;  /* 0x0002000415007988 */ /* 0x0001e80008000404 */
[----:B------:R-:W-:Y:S04]  /*19f0*/  STS.U16 [R21+UR4+0x600], R6 ;  /* 0x0006000615007988 */ /* 0x000fe80008000404 */
[----:B------:R1:W-:Y:S01]  /*1a00*/  STS.U16 [R21+UR4+0xa00], R8 ;  /* 0x000a000815007988 */ /* 0x0003e20008000404 */
[----:B0-----:R-:W0:Y:S03]  /*1a10*/  LDC R4, c[0x0][0x3f0] ;  /* 0x0000fc00ff047b82 */ /* 0x001e260000000800 */
[----:B------:R2:W-:Y:S04]  /*1a20*/  STS.U16 [R21+UR4+0xe00], R10 ;  /* 0x000e000a15007988 */ /* 0x0005e80008000404 */
[----:B------:R3:W-:Y:S01]  /*1a30*/  STS.U16 [R21+UR4+0x1200], R12 ;  /* 0x0012000c15007988 */ /* 0x0007e20008000404 */
[----:B-1----:R-:W-:-:S03]  /*1a40*/  IADD3 R8, P2, PT, R7, R2, RZ ;  /* 0x0000000207087210 */ /* 0x002fc60007f5e0ff */
[----:B------:R-:W-:Y:S01]  /*1a50*/  STS.U16 [R21+UR4+0x1600], R14 ;  /* 0x0016000e15007988 */ /* 0x000fe20008000404 */
[----:B------:R-:W-:-:S03]  /*1a60*/  LEA.HI.X.SX32 R9, R17, R3, 0x1, P2 ;  /* 0x0000000311097211 */ /* 0x000fc600010f0eff */
[----:B------:R-:W-:Y:S01]  /*1a70*/  STS.U16 [R21+UR4+0x1a00], R16 ;  /* 0x001a001015007988 */ /* 0x000fe20008000404 */
[CC--:B--2---:R-:W-:Y:S02]  /*1a80*/  LEA R10, P3, R17.reuse, R2.reuse, 0x2 ;  /* 0x00000002110a7211 */ /* 0x0c4fe400078610ff */
[C---:B---3--:R-:W-:Y:S01]  /*1a90*/  LEA R12, P2, R17.reuse, R2, 0x3 ;  /* 0x00000002110c7211 */ /* 0x048fe200078418ff */
[----:B------:R-:W-:Y:S01]  /*1aa0*/  STS.U16 [R21+UR4+0x1e00], R34 ;  /* 0x001e002215007988 */ /* 0x000fe20008000404 */
[----:B------:R-:W-:Y:S01]  /*1ab0*/  STTM.16dp32bit_t0_t15.x64 tmem[UR7], RZ ;  /* 0x000000ff000079ed */ /* 0x000fe20008b00007 */
[----:B------:R-:W-:Y:S02]  /*1ac0*/  STTM.16dp32bit_t16_t31.x64 tmem[UR7+0x40], RZ ;  /* 0x000040ff000079ed */ /* 0x000fe40008b20007 */
[----:B------:R-:W-:Y:S01]  /*1ad0*/  STS.U16 [R21+UR4+0x2200], R36 ;  /* 0x0022002415007988 */ /* 0x000fe20008000404 */
[----:B0-----:R-:W-:Y:S01]  /*1ae0*/  ISETP.GT.AND P1, PT, R4, RZ, PT ;  /* 0x000000ff0400720c */ /* 0x001fe20003f24270 */
[----:B------:R-:W-:Y:S01]  /*1af0*/  IMAD.SHL.U32 R15, R17, 0x8, RZ ;  /* 0x00000008110f7824 */ /* 0x000fe200078e00ff */
[----:B------:R-:W-:Y:S01]  /*1b00*/  LEA.HI.X.SX32 R13, R13, R3, 0x1, P2 ;  /* 0x000000030d0d7211 */ /* 0x000fe200010f0eff */
[----:B------:R-:W-:Y:S01]  /*1b10*/  STS.U16 [R21+UR4+0x2600], R38 ;  /* 0x0026002615007988 */ /* 0x000fe20008000404 */
[----:B------:R-:W-:-:S02]  /*1b20*/  PRMT R4, RZ, 0x7610, R4 ;  /* 0x00007610ff047816 */ /* 0x000fc40000000004 */
[----:B------:R-:W-:Y:S01]  /*1b30*/  LEA.HI.X.SX32 R11, R7, R3, 0x1, P3 ;  /* 0x00000003070b7211 */ /* 0x000fe200018f0eff */
        /* <DEDUP_REMOVED lines=18> */
[----:B------:R-:W-:Y:S01]  /*1c60*/  STS.U16 [R21+UR4+0x7200], R80 ;  /* 0x0072005015007988 */ /* 0x000fe20008000404 */
[----:B0-----:R-:W-:-:S03]  /*1c70*/  IMAD.U32 R74, RZ, RZ, UR4 ;  /* 0x00000004ff4a7e24 */ /* 0x001fc6000f8e00ff */
[----:B------:R0:W-:Y:S02]  /*1c80*/  STS.U16 [R21+UR4+0x7600], R19 ;  /* 0x0076001315007988 */ /* 0x0001e40008000404 */
[----:B------:R-:W-:Y:S02]  /*1c90*/  IADD3 R158, PT, PT, R74, 0x20000, RZ ;  /* 0x000200004a9e7810 */ /* 0x000fe40007ffe0ff */
[----:B------:R-:W-:Y:S02]  /*1ca0*/  STS.U16 [R21+UR4+0x7a00], R26 ;  /* 0x007a001a15007988 */ /* 0x000fe40008000404 */
[----:B------:R-:W-:Y:S02]  /*1cb0*/  R2UR UR6, R158 ;  /* 0x000000009e0672ca */ /* 0x000fe400000e0000 */
[----:B------:R1:W-:Y:S01]  /*1cc0*/  STS.U16 [R21+UR4+0x7e00], R28 ;  /* 0x007e001c15007988 */ /* 0x0003e20008000404 */
[----:B------:R-:W2:Y:S02]  /*1cd0*/  FENCE.VIEW.ASYNC.T ;  /* 0x00000000000073c6 */ /* 0x000ea40000000200 */
[----:B--2---:R-:W-:Y:S01]  /*1ce0*/  BAR.SYNC.DEFER_BLOCKING 0x0 ;  /* 0x0000000000007b1d */ /* 0x004fe20000010000 */
[----:B------:R-:W-:-:S02]  /*1cf0*/  LEA R14, P2, R17, R2, 0x4 ;  /* 0x00000002110e7211 */ /* 0x000fc400078420ff */
[----:B------:R-:W-:-:S03]  /*1d00*/  PRMT R6, RZ, 0x7610, R6 ;  /* 0x00007610ff067816 */ /* 0x000fc60000000006 */
[----:B------:R2:W-:Y:S04]  /*1d10*/  STL [R1+0x13c], R157 ;  /* 0x00013c9d01007387 */ /* 0x0005e80000100800 */
[----:B------:R-:W3:Y:S02]  /*1d20*/  FENCE.VIEW.ASYNC.S ;  /* 0x00000000000073c6 */ /* 0x000ee40000000000 */
[----:B---3--:R3:W4:Y:S02]  /*1d30*/  @!UP1 SYNCS.EXCH.64 URZ, [UR6], UR14 ;  /* 0x0000000e06ff95b2 */ /* 0x0087240008000100 */
[----:B----4-:R-:W-:Y:S01]  /*1d40*/  BAR.SYNC.DEFER_BLOCKING 0x0 ;  /* 0x0000000000007b1d */ /* 0x010fe20000010000 */
[----:B------:R-:W-:Y:S02]  /*1d50*/  PRMT R7, RZ, 0x7610, R7 ;  /* 0x00007610ff077816 */ /* 0x000fe40000000007 */
[----:B------:R-:W-:Y:S01]  /*1d60*/  LEA.HI.X.SX32 R15, R15, R3, 0x1, P2 ;  /* 0x000000030f0f7211 */ /* 0x000fe200010f0eff */
[----:B0-----:R-:W-:-:S02]  /*1d70*/  IMAD.SHL.U32 R19, R17, 0x10, RZ ;  /* 0x0000001011137824 */ /* 0x001fc400078e00ff */
[----:B------:R-:W-:Y:S01]  /*1d80*/  IMAD R121, R79, 0x6, RZ ;  /* 0x000000064f797824 */ /* 0x000fe200078e02ff */
[CC--:B------:R-:W-:Y:S01]  /*1d90*/  LEA R18, P3, R17.reuse, R2.reuse, 0x6 ;  /* 0x0000000211127211 */ /* 0x0c0fe200078630ff */
[C---:B-1----:R-:W-:Y:S01]  /*1da0*/  IMAD.SHL.U32 R21, R17.reuse, 0x20, RZ ;  /* 0x0000002011157824 */ /* 0x042fe200078e00ff */
[----:B------:R-:W-:Y:S04]  /*1db0*/  STL [R1+0x138], R74 ;  /* 0x0001384a01007387 */ /* 0x000fe80000100800 */
[----:B------:R-:W4:Y:S04]  /*1dc0*/  @P1 LDG.E.U16 R5, desc[UR8][R8.64] ;  /* 0x0000000808051981 */ /* 0x000f28000c1e1500 */
[----:B------:R-:W4:Y:S04]  /*1dd0*/  @P1 LDG.E.U16 R4, desc[UR8][R10.64] ;  /* 0x000000080a041981 */ /* 0x000f28000c1e1500 */
[----:B------:R-:W3:Y:S04]  /*1de0*/  @P1 LDG.E.U16 R6, desc[UR8][R12.64] ;  /* 0x000000080c061981 */ /* 0x000ee8000c1e1500 */
[----:B------:R-:W3:Y:S01]  /*1df0*/  @P1 LDG.E.U16 R7, desc[UR8][R14.64] ;  /* 0x000000080e071981 */ /* 0x000ee2000c1e1500 */
[----:B------:R-:W-:Y:S01]  /*1e00*/  LEA R16, P2, R17, R2, 0x5 ;  /* 0x0000000211107211 */ /* 0x000fe200078428ff */
[----:B------:R-:W-:-:S02]  /*1e10*/  IMAD R129, R79, 0xc, RZ ;  /* 0x0000000c4f817824 */ /* 0x000fc400078e02ff */
[C---:B------:R-:W-:Y:S01]  /*1e20*/  IMAD R135, R79.reuse, 0x12, RZ ;  /* 0x000000124f877824 */ /* 0x040fe200078e02ff */
[----:B------:R-:W-:Y:S01]  /*1e30*/  STL.64 [R1+0x148], R158 ;  /* 0x0001489e01007387 */ /* 0x000fe20000100a00 */
[----:B------:R-:W-:Y:S01]  /*1e40*/  IMAD R195, R79, 0x42, RZ ;  /* 0x000000424fc37824 */ /* 0x000fe200078e02ff */
[-C--:B------:R-:W-:Y:S01]  /*1e50*/  LEA.HI.X.SX32 R17, R19, R3.reuse, 0x1, P2 ;  /* 0x0000000313117211 */ /* 0x080fe200010f0eff */
[----:B------:R-:W-:Y:S01]  /*1e60*/  IMAD R117, R79, 0x3, RZ ;  /* 0x000000034f757824 */ /* 0x000fe200078e02ff */
[----:B------:R-:W-:Y:S01]  /*1e70*/  LEA.HI.X.SX32 R19, R21, R3, 0x1, P3 ;  /* 0x0000000315137211 */ /* 0x000fe200018f0eff */
[----:B------:R-:W-:Y:S01]  /*1e80*/  IMAD R139, R79, 0x14, RZ ;  /* 0x000000144f8b7824 */ /* 0x000fe200078e02ff */
[-C--:B------:R-:W-:Y:S01]  /*1e90*/  IADD3 R156, P2, PT, R129, R2.reuse, RZ ;  /* 0x00000002819c7210 */ /* 0x080fe20007f5e0ff */
[----:B------:R-:W-:Y:S01]  /*1ea0*/  IMAD R163, R79, 0x23, RZ ;  /* 0x000000234fa37824 */ /* 0x000fe200078e02ff */
[----:B------:R-:W-:Y:S01]  /*1eb0*/  IADD3 R162, P5, PT, R135, R2, RZ ;  /* 0x0000000287a27210 */ /* 0x000fe20007fbe0ff */
[----:B------:R-:W-:-:S02]  /*1ec0*/  IMAD R123, R79, 0x9, RZ ;  /* 0x000000094f7b7824 */ /* 0x000fc400078e02ff */
[C---:B------:R-:W-:Y:S02]  /*1ed0*/  IMAD R143, R79.reuse, 0x16, RZ ;  /* 0x000000164f8f7824 */ /* 0x040fe400078e02ff */
[C---:B------:R-:W-:Y:S02]  /*1ee0*/  IMAD R125, R79.reuse, 0xa, RZ ;  /* 0x0000000a4f7d7824 */ /* 0x040fe400078e02ff */
[----:B------:R-:W-:Y:S01]  /*1ef0*/  IMAD R145, R79, 0x18, RZ ;  /* 0x000000184f917824 */ /* 0x000fe200078e02ff */
[----:B--2---:R-:W-:Y:S01]  /*1f00*/  LEA.HI.X.SX32 R157, R121, R3, 0x1, P2 ;  /* 0x00000003799d7211 */ /* 0x004fe200010f0eff */
[----:B------:R-:W-:Y:S01]  /*1f10*/  IMAD R161, R79, 0x22, RZ ;  /* 0x000000224fa17824 */ /* 0x000fe200078e02ff */
[----:B------:R-:W-:Y:S01]  /*1f20*/  IADD3 R194, P2, PT, R143, R2, RZ ;  /* 0x000000028fc27210 */ /* 0x000fe20007f5e0ff */
[----:B------:R-:W-:Y:S02]  /*1f30*/  IMAD R127, R79, 0xb, RZ ;  /* 0x0000000b4f7f7824 */ /* 0x000fe400078e02ff */
[----:B------:R-:W-:-:S02]  /*1f40*/  IMAD.MOV.U32 R120, RZ, RZ, R162 ;  /* 0x000000ffff787224 */ /* 0x000fc400078e00a2 */
[C---:B------:R-:W-:Y:S02]  /*1f50*/  IMAD R165, R79.reuse, 0x24, RZ ;  /* 0x000000244fa57824 */ /* 0x040fe400078e02ff */
[----:B------:R-:W-:Y:S02]  /*1f60*/  IMAD.MOV.U32 R120, RZ, RZ, R162 ;  /* 0x000000ffff787224 */ /* 0x000fe400078e00a2 */
[C---:B------:R-:W-:Y:S02]  /*1f70*/  IMAD R133, R79.reuse, 0x11, RZ ;  /* 0x000000114f857824 */ /* 0x040fe400078e02ff */
[C---:B------:R-:W-:Y:S02]  /*1f80*/  IMAD R99, R79.reuse, 0x26, RZ ;  /* 0x000000264f637824 */ /* 0x040fe400078e02ff */
[----:B------:R-:W-:Y:S02]  /*1f90*/  IMAD R167, R79, 0x28, RZ ;  /* 0x000000284fa77824 */ /* 0x000fe400078e02ff */
[----:B------:R-:W-:-:S02]  /*1fa0*/  IMAD.MOV.U32 R126, RZ, RZ, R156 ;  /* 0x000000ffff7e7224 */ /* 0x000fc400078e009c */
[C---:B------:R-:W-:Y:S02]  /*1fb0*/  IMAD R137, R79.reuse, 0x13, RZ ;  /* 0x000000134f897824 */ /* 0x040fe400078e02ff */
[C---:B------:R-:W-:Y:S02]  /*1fc0*/  IMAD R175, R79.reuse, 0x2c, RZ ;  /* 0x0000002c4faf7824 */ /* 0x040fe400078e02ff */
[C---:B------:R-:W-:Y:S02]  /*1fd0*/  IMAD R177, R79.reuse, 0x30, RZ ;  /* 0x000000304fb17824 */ /* 0x040fe400078e02ff */
[C---:B------:R-:W-:Y:S02]  /*1fe0*/  IMAD R181, R79.reuse, 0x32, RZ ;  /* 0x000000324fb57824 */ /* 0x040fe400078e02ff */
[----:B------:R-:W-:Y:S02]  /*1ff0*/  IMAD R185, R79, 0x34, RZ ;  /* 0x000000344fb97824 */ /* 0x000fe400078e02ff */
[----:B------:R-:W-:-:S02]  /*2000*/  IMAD.MOV.U32 R136, RZ, RZ, R194 ;  /* 0x000000ffff887224 */ /* 0x000fc400078e00c2 */
[C---:B------:R-:W-:Y:S02]  /*2010*/  IMAD R147, R79.reuse, 0x19, RZ ;  /* 0x000000194f937824 */ /* 0x040fe400078e02ff */
[----:B------:R-:W-:Y:S02]  /*2020*/  IMAD.MOV.U32 R134, RZ, RZ, R126 ;  /* 0x000000ffff867224 */ /* 0x000fe400078e007e */
[C---:B------:R-:W-:Y:S02]  /*2030*/  IMAD R149, R79.reuse, 0x1a, RZ ;  /* 0x0000001a4f957824 */ /* 0x040fe400078e02ff */
[----:B------:R-:W-:Y:S01]  /*2040*/  IMAD R197, R79, 0x44, RZ ;  /* 0x000000444fc57824 */ /* 0x000fe200078e02ff */
[----:B----4-:R0:W-:Y:S04]  /*2050*/  STL.64 [R1+0x150], R4 ;  /* 0x0001500401007387 */ /* 0x0101e80000100a00 */
[----:B---3--:R1:W-:Y:S01]  /*2060*/  STL.64 [R1+0x158], R6 ;  /* 0x0001580601007387 */ /* 0x0083e20000100a00 */
[----:B0-----:R-:W-:-:S03]  /*2070*/  IADD3 R4, P4, PT, R121, R2, RZ ;  /* 0x0000000279047210 */ /* 0x001fc60007f9e0ff */
[----:B------:R-:W-:Y:S01]  /*2080*/  STL [R1+0x160], R163 ;  /* 0x000160a301007387 */ /* 0x000fe20000100800 */
[-C--:B------:R-:W-:Y:S02]  /*2090*/  LEA.HI.X.SX32 R5, R117, R3.reuse, 0x1, P4 ;  /* 0x0000000375057211 */ /* 0x080fe400020f0eff */
[-C--:B-1----:R-:W-:Y:S02]  /*20a0*/  IADD3 R6, P3, PT, R195, R2.reuse, RZ ;  /* 0x00000002c3067210 */ /* 0x082fe40007f7e0ff */
[----:B------:R-:W-:Y:S01]  /*20b0*/  IADD3 R158, P4, PT, R139, R2, RZ ;  /* 0x000000028b9e7210 */ /* 0x000fe20007f9e0ff */
[----:B------:R-:W-:Y:S01]  /*20c0*/  IMAD.MOV.U32 R121, RZ, RZ, R163 ;  /* 0x000000ffff797224 */ /* 0x000fe200078e00a3 */
[-C--:B------:R-:W-:Y:S01]  /*20d0*/  LEA.HI.X.SX32 R121, R123, R3.reuse, 0x1, P5 ;  /* 0x000000037b797211 */ /* 0x080fe200028f0eff */
[----:B------:R-:W-:Y:S01]  /*20e0*/  STL [R1+0x40], R6 ;  /* 0x0000400601007387 */ /* 0x000fe20000100800 */
[----:B------:R-:W-:-:S03]  /*20f0*/  LEA.HI.X.SX32 R159, R125, R3, 0x1, P4 ;  /* 0x000000037d9f7211 */ /* 0x000fc600020f0eff */
[----:B------:R0:W-:Y:S01]  /*2100*/  STL [R1+0xf0], R162 ;  /* 0x0000f0a201007387 */ /* 0x0001e20000100800 */
[-C--:B------:R-:W-:Y:S02]  /*2110*/  IADD3 R122, P4, PT, R161, R2.reuse, RZ ;  /* 0x00000002a17a7210 */ /* 0x080fe40007f9e0ff */
[-C--:B------:R-:W-:Y:S01]  /*2120*/  LEA.HI.X.SX32 R195, R127, R3.reuse, 0x1, P2 ;  /* 0x000000037fc37211 */ /* 0x080fe200010f0eff */
[----:B------:R-:W-:Y:S01]  /*2130*/  STL.64 [R1+0x110], R4 ;  /* 0x0001100401007387 */ /* 0x000fe20000100a00 */
[-C--:B------:R-:W-:Y:S02]  /*2140*/  LEA.HI.X.SX32 R123, R133, R3.reuse, 0x1, P4 ;  /* 0x00000003857b7211 */ /* 0x080fe400020f0eff */
[----:B0-----:R-:W-:Y:S01]  /*2150*/  IADD3 R162, P5, PT, R145, R2, RZ ;  /* 0x0000000291a27210 */ /* 0x001fe20007fbe0ff */
[----:B------:R0:W-:Y:S01]  /*2160*/  STL.64 [R1+0x100], R156 ;  /* 0x0001009c01007387 */ /* 0x0001e20000100a00 */
[----:B------:R-:W-:Y:S02]  /*2170*/  IMAD.MOV.U32 R132, RZ, RZ, R6 ;  /* 0x000000ffff847224 */ /* 0x000fe400078e0006 */
[----:B------:R-:W-:-:S02]  /*2180*/  LEA.HI.X.SX32 R163, R129, R3, 0x1, P5 ;  /* 0x0000000381a37211 */ /* 0x000fc400028f0eff */
[-C--:B------:R-:W-:Y:S01]  /*2190*/  IADD3 R116, P5, PT, R99, R2.reuse, RZ ;  /* 0x0000000263747210 */ /* 0x080fe20007fbe0ff */
[----:B------:R-:W-:Y:S01]  /*21a0*/  STL [R1+0xf4], R121 ;  /* 0x0000f47901007387 */ /* 0x000fe20000100800 */
[-C--:B------:R-:W-:Y:S01]  /*21b0*/  IADD3 R6, P4, PT, R167, R2.reuse, RZ ;  /* 0x00000002a7067210 */ /* 0x080fe20007f9e0ff */
[----:B------:R-:W-:Y:S01]  /*21c0*/  IMAD.MOV.U32 R127, RZ, RZ, R157 ;  /* 0x000000ffff7f7224 */ /* 0x000fe200078e009d */
[-C--:B0-----:R-:W-:Y:S01]  /*21d0*/  IADD3 R156, P2, PT, R165, R2.reuse, RZ ;  /* 0x00000002a59c7210 */ /* 0x081fe20007f5e0ff */
[----:B------:R-:W-:Y:S01]  /*21e0*/  STL.64 [R1+0xe8], R158 ;  /* 0x0000e89e01007387 */ /* 0x000fe20000100a00 */
[----:B------:R-:W-:Y:S01]  /*21f0*/  IMAD.MOV.U32 R133, RZ, RZ, R7 ;  /* 0x000000ffff857224 */ /* 0x000fe200078e0007 */
[-C--:B------:R-:W-:Y:S02]  /*2200*/  LEA.HI.X.SX32 R117, R137, R3.reuse, 0x1, P5 ;  /* 0x0000000389757211 */ /* 0x080fe400028f0eff */
[-C--:B------:R-:W-:Y:S01]  /*2210*/  LEA.HI.X.SX32 R157, R135, R3.reuse, 0x1, P2 ;  /* 0x00000003879d7211 */ /* 0x080fe200010f0eff */
[----:B------:R0:W-:Y:S01]  /*2220*/  STL.64 [R1+0xe0], R194 ;  /* 0x0000e0c201007387 */ /* 0x0001e20000100a00 */
[-C--:B------:R-:W-:Y:S01]  /*2230*/  IADD3 R128, P2, PT, R175, R2.reuse, RZ ;  /* 0x00000002af807210 */ /* 0x080fe20007f5e0ff */
[----:B------:R-:W-:Y:S01]  /*2240*/  IMAD.MOV.U32 R142, RZ, RZ, R6 ;  /* 0x000000ffff8e7224 */ /* 0x000fe200078e0006 */
[-C--:B------:R-:W-:Y:S01]  /*2250*/  LEA.HI.X.SX32 R7, R139, R3.reuse, 0x1, P4 ;  /* 0x000000038b077211 */ /* 0x080fe200020f0eff */
[----:B------:R-:W-:Y:S01]  /*2260*/  STL.64 [R1+0xd8], R162 ;  /* 0x0000d8a201007387 */ /* 0x000fe20000100a00 */
[-C--:B------:R-:W-:Y:S01]  /*2270*/  IADD3 R126, P4, PT, R181, R2.reuse, RZ ;  /* 0x00000002b57e7210 */ /* 0x080fe20007f9e0ff */
[----:B------:R-:W-:Y:S01]  /*2280*/  IMAD.MOV.U32 R137, RZ, RZ, R195 ;  /* 0x000000ffff897224 */ /* 0x000fe200078e00c3 */
[----:B------:R-:W-:Y:S01]  /*2290*/  LEA.HI.X.SX32 R129, R143, R3, 0x1, P2 ;  /* 0x000000038f817211 */ /* 0x000fe200010f0eff */
[----:B------:R-:W-:Y:S01]  /*22a0*/  STL.64 [R1+0xb8], R122 ;  /* 0x0000b87a01007387 */ /* 0x000fe20000100a00 */
[----:B------:R-:W-:Y:S01]  /*22b0*/  IMAD.MOV.U32 R138, RZ, RZ, R156 ;  /* 0x000000ffff8a7224 */ /* 0x000fe200078e009c */
[----:B0-----:R-:W-:-:S02]  /*22c0*/  IADD3 R194, P5, PT, R177, R2, RZ ;  /* 0x00000002b1c27210 */ /* 0x001fc40007fbe0ff */
[----:B------:R0:W-:Y:S01]  /*22d0*/  STL.64 [R1+0xb0], R156 ;  /* 0x0000b09c01007387 */ /* 0x0001e20000100a00 */
[----:B------:R-:W-:Y:S01]  /*22e0*/  IMAD.MOV.U32 R135, RZ, RZ, R127 ;  /* 0x000000ffff877224 */ /* 0x000fe200078e007f */
[-C--:B------:R-:W-:Y:S02]  /*22f0*/  LEA.HI.X.SX32 R127, R147, R3.reuse, 0x1, P4 ;  /* 0x00000003937f7211 */ /* 0x080fe400020f0eff */
[----:B------:R-:W-:Y:S01]  /*2300*/  LEA.HI.X.SX32 R195, R145, R3, 0x1, P5 ;  /* 0x0000000391c37211 */ /* 0x000fe200028f0eff */
[----:B------:R-:W-:Y:S01]  /*2310*/  STL.64 [R1+0xa8], R116 ;  /* 0x0000a87401007387 */ /* 0x000fe20000100a00 */
[----:B------:R-:W-:Y:S01]  /*2320*/  MOV R146, R142 ;  /* 0x0000008e00927202 */ /* 0x000fe20000000f00 */
[----:B------:R-:W-:Y:S02]  /*2330*/  IMAD.MOV.U32 R139, RZ, RZ, R157 ;  /* 0x000000ffff8b7224 */ /* 0x000fe400078e009d */
[----:B------:R1:W-:Y:S01]  /*2340*/  STL.64 [R1+0xa0], R6 ;  /* 0x0000a00601007387 */ /* 0x0003e20000100a00 */
[----:B0-----:R-:W-:Y:S01]  /*2350*/  IADD3 R156, P2, PT, R185, R2, RZ ;  /* 0x00000002b99c7210 */ /* 0x001fe20007f5e0ff */
[----:B------:R-:W-:-:S02]  /*2360*/  IMAD.MOV.U32 R142, RZ, RZ, R138 ;  /* 0x000000ffff8e7224 */ /* 0x000fc400078e008a */
[----:B------:R-:W-:Y:S01]  /*2370*/  STL.64 [R1+0x90], R128 ;  /* 0x0000908001007387 */ /* 0x000fe20000100a00 */
[----:B------:R-:W-:Y:S01]  /*2380*/  IMAD.MOV.U32 R138, RZ, RZ, R158 ;  /* 0x000000ffff8a7224 */ /* 0x000fe200078e009e */
[----:B------:R-:W-:Y:S02]  /*2390*/  LEA.HI.X.SX32 R157, R149, R3, 0x1, P2 ;  /* 0x00000003959d7211 */ /* 0x000fe400010f0eff */
[----:B------:R-:W-:Y:S01]  /*23a0*/  STL.64 [R1+0x80], R194 ;  /* 0x000080c201007387 */ /* 0x000fe20000100a00 */
[----:B------:R-:W-:Y:S01]  /*23b0*/  IADD3 R158, P2, PT, R197, R2, RZ ;  /* 0x00000002c59e7210 */ /* 0x000fe20007f5e0ff */
[----:B------:R-:W-:Y:S02]  /*23c0*/  IMAD.MOV.U32 R197, RZ, RZ, R163 ;  /* 0x000000ffffc57224 */ /* 0x000fe400078e00a3 */
[----:B------:R-:W-:Y:S04]  /*23d0*/  STL.64 [R1+0x78], R126 ;  /* 0x0000787e01007387 */ /* 0x000fe80000100a00 */
[----:B------:R-:W2:Y:S01]  /*23e0*/  LDL.LU R163, [R1+0x160] ;  /* 0x0001600001a37983 */ /* 0x000ea20000300800 */
[----:B------:R-:W-:-:S02]  /*23f0*/  IMAD R93, R79, 0x36, RZ ;  /* 0x000000364f5d7824 */ /* 0x000fc400078e02ff */
[C---:B------:R-:W-:Y:S02]  /*2400*/  IMAD R151, R79.reuse, 0x1b, RZ ;  /* 0x0000001b4f977824 */ /* 0x040fe400078e02ff */
[----:B------:R-:W-:Y:S01]  /*2410*/  IMAD R199, R79, 0x46, RZ ;  /* 0x000000464fc77824 */ /* 0x000fe200078e02ff */
[-C--:B-1----:R-:W-:Y:S01]  /*2420*/  IADD3 R6, P5, PT, R93, R2.reuse, RZ ;  /* 0x000000025d067210 */ /* 0x082fe20007fbe0ff */
[----:B------:R-:W-:Y:S02]  /*2430*/  IMAD R187, R79, 0x38, RZ ;  /* 0x000000384fbb7824 */ /* 0x000fe400078e02ff */
[----:B------:R-:W-:Y:S01]  /*2440*/  IMAD.MOV.U32 R143, RZ, RZ, R7 ;  /* 0x000000ffff8f7224 */ /* 0x000fe200078e0007 */
[----:B------:R-:W-:Y:S01]  /*2450*/  LEA.HI.X.SX32 R7, R151, R3, 0x1, P5 ;  /* 0x0000000397077211 */ /* 0x000fe200028f0eff */
[----:B------:R-:W-:Y:S01]  /*2460*/  IMAD R155, R79, 0x21, RZ ;  /* 0x000000214f9b7824 */ /* 0x000fe200078e02ff */
[----:B------:R-:W-:Y:S01]  /*2470*/  IADD3 R198, P5, PT, R199, R2, RZ ;  /* 0x00000002c7c67210 */ /* 0x000fe20007fbe0ff */
[----:B------:R-:W-:-:S02]  /*2480*/  IMAD R205, R79, 0x50, RZ ;  /* 0x000000504fcd7824 */ /* 0x000fc400078e02ff */
[----:B------:R-:W-:Y:S01]  /*2490*/  IMAD R207, R79, 0x52, RZ ;  /* 0x000000524fcf7824 */ /* 0x000fe200078e02ff */
[----:B------:R-:W-:Y:S01]  /*24a0*/  IADD3 R144, P4, PT, R187, R2, RZ ;  /* 0x00000002bb907210 */ /* 0x000fe20007f9e0ff */
[C---:B------:R-:W-:Y:S02]  /*24b0*/  IMAD R113, R79.reuse, 0x1c, RZ ;  /* 0x0000001c4f717824 */ /* 0x040fe400078e02ff */
[C---:B------:R-:W-:Y:S02]  /*24c0*/  IMAD R251, R79.reuse, 0x54, RZ ;  /* 0x000000544ffb7824 */ /* 0x040fe400078e02ff */
[----:B------:R-:W-:Y:S02]  /*24d0*/  IMAD.MOV.U32 R147, RZ, RZ, R143 ;  /* 0x000000ffff937224 */ /* 0x000fe400078e008f */
[----:B------:R-:W-:Y:S02]  /*24e0*/  IMAD R201, R79, 0x48, RZ ;  /* 0x000000484fc97824 */ /* 0x000fe400078e02ff */
[----:B------:R-:W-:Y:S01]  /*24f0*/  IMAD.MOV.U32 R143, RZ, RZ, R139 ;  /* 0x000000ffff8f7224 */ /* 0x000fe200078e008b */
[-C--:B------:R-:W-:Y:S01]  /*2500*/  LEA.HI.X.SX32 R133, R155, R3.reuse, 0x1, P3 ;  /* 0x000000039b857211 */ /* 0x080fe200018f0eff */
[----:B------:R-:W-:Y:S01]  /*2510*/  IMAD.MOV.U32 R139, RZ, RZ, R159 ;  /* 0x000000ffff8b7224 */ /* 0x000fe200078e009f */
[----:B------:R-:W-:Y:S01]  /*2520*/  LEA.HI.X.SX32 R159, R161, R3, 0x1, P2 ;  /* 0x00000003a19f7211 */ /* 0x000fe200010f0eff */
[----:B------:R-:W-:-:S02]  /*2530*/  IMAD R169, R79, 0x29, RZ ;  /* 0x000000294fa97824 */ /* 0x000fc400078e02ff */
[----:B------:R-:W-:Y:S01]  /*2540*/  IMAD.MOV.U32 R154, RZ, RZ, R116 ;  /* 0x000000ffff9a7224 */ /* 0x000fe200078e0074 */
[-C--:B------:R-:W-:Y:S01]  /*2550*/  IADD3 R116, P3, PT, R205, R2.reuse, RZ ;  /* 0x00000002cd747210 */ /* 0x080fe20007f7e0ff */
[----:B------:R-:W-:Y:S01]  /*2560*/  IMAD.MOV.U32 R204, RZ, RZ, R136 ;  /* 0x000000ffffcc7224 */ /* 0x000fe200078e0088 */
[-C--:B------:R-:W-:Y:S01]  /*2570*/  IADD3 R136, P2, PT, R207, R2.reuse, RZ ;  /* 0x00000002cf887210 */ /* 0x080fe20007f5e0ff */
[----:B------:R-:W-:Y:S01]  /*2580*/  IMAD R171, R79, 0x2a, RZ ;  /* 0x0000002a4fab7824 */ /* 0x000fe200078e02ff */
[----:B------:R-:W-:Y:S01]  /*2590*/  LEA.HI.X.SX32 R145, R113, R3, 0x1, P4 ;  /* 0x0000000371917211 */ /* 0x000fe200020f0eff */
[C---:B------:R-:W-:Y:S02]  /*25a0*/  IMAD R247, R79.reuse, 0x58, RZ ;  /* 0x000000584ff77824 */ /* 0x040fe400078e02ff */
[----:B------:R-:W-:Y:S01]  /*25b0*/  IMAD R239, R79, 0x60, RZ ;  /* 0x000000604fef7824 */ /* 0x000fe200078e02ff */
[----:B------:R-:W-:Y:S01]  /*25c0*/  IADD3 R200, P4, PT, R201, R2, RZ ;  /* 0x00000002c9c87210 */ /* 0x000fe20007f9e0ff */
[----:B------:R-:W-:-:S02]  /*25d0*/  IMAD R237, R79, 0x62, RZ ;  /* 0x000000624fed7824 */ /* 0x000fc400078e02ff */
[----:B------:R-:W-:Y:S02]  /*25e0*/  IMAD R249, R79, 0x56, RZ ;  /* 0x000000564ff97824 */ /* 0x000fe400078e02ff */
[----:B------:R-:W-:Y:S01]  /*25f0*/  IMAD.MOV.U32 R155, RZ, RZ, R117 ;  /* 0x000000ffff9b7224 */ /* 0x000fe200078e0075 */
[-C--:B------:R-:W-:Y:S01]  /*2600*/  LEA.HI.X.SX32 R117, R167, R3.reuse, 0x1, P3 ;  /* 0x00000003a7757211 */ /* 0x080fe200018f0eff */
[----:B------:R-:W-:Y:S01]  /*2610*/  IMAD.MOV.U32 R205, RZ, RZ, R137 ;  /* 0x000000ffffcd7224 */ /* 0x000fe200078e0089 */
[-C--:B------:R-:W-:Y:S01]  /*2620*/  LEA.HI.X.SX32 R137, R169, R3.reuse, 0x1, P2 ;  /* 0x00000003a9897211 */ /* 0x080fe200010f0eff */
[----:B------:R-:W-:Y:S01]  /*2630*/  IMAD R179, R79, 0x31, RZ ;  /* 0x000000314fb37824 */ /* 0x000fe200078e02ff */
[-C--:B------:R-:W-:Y:S01]  /*2640*/  IADD3 R246, P3, PT, R247, R2.reuse, RZ ;  /* 0x00000002f7f67210 */ /* 0x080fe20007f7e0ff */
[----:B------:R-:W-:Y:S01]  /*2650*/  IMAD R233, R79, 0x66, RZ ;  /* 0x000000664fe97824 */ /* 0x000fe200078e02ff */
[-C--:B------:R-:W-:Y:S01]  /*2660*/  IADD3 R238, P2, PT, R239, R2.reuse, RZ ;  /* 0x00000002efee7210 */ /* 0x080fe20007f5e0ff */
[----:B------:R-:W-:Y:S01]  /*2670*/  IMAD R231, R79, 0x68, RZ ;  /* 0x000000684fe77824 */ /* 0x000fe200078e02ff */
[----:B------:R-:W-:Y:S01]  /*2680*/  LEA.HI.X.SX32 R201, R165, R3, 0x1, P4 ;  /* 0x00000003a5c97211 */ /* 0x000fe200020f0eff */
[----:B------:R-:W-:Y:S01]  /*2690*/  IMAD R173, R79, 0x2b, RZ ;  /* 0x0000002b4fad7824 */ /* 0x000fe200078e02ff */
[----:B------:R-:W-:Y:S01]  /*26a0*/  IADD3 R248, P4, PT, R249, R2, RZ ;  /* 0x00000002f9f87210 */ /* 0x000fe20007f9e0ff */
[----:B------:R-:W-:-:S02]  /*26b0*/  IMAD R223, R79, 0x70, RZ ;  /* 0x000000704fdf7824 */ /* 0x000fc400078e02ff */
[----:B------:R-:W-:Y:S01]  /*26c0*/  IMAD R235, R79, 0x64, RZ ;  /* 0x000000644feb7824 */ /* 0x000fe200078e02ff */
[-C--:B------:R-:W-:Y:S01]  /*26d0*/  LEA.HI.X.SX32 R247, R175, R3.reuse, 0x1, P3 ;  /* 0x00000003aff77211 */ /* 0x080fe200018f0eff */
[----:B------:R-:W-:Y:S01]  /*26e0*/  IMAD R183, R79, 0x33, RZ ;  /* 0x000000334fb77824 */ /* 0x000fe200078e02ff */
[-C--:B------:R-:W-:Y:S02]  /*26f0*/  LEA.HI.X.SX32 R239, R177, R3.reuse, 0x1, P2 ;  /* 0x00000003b1ef7211 */ /* 0x080fe400010f0eff */
[-C--:B------:R-:W-:Y:S02]  /*2700*/  IADD3 R232, P3, PT, R233, R2.reuse, RZ ;  /* 0x00000002e9e87210 */ /* 0x080fe40007f7e0ff */
[-C--:B------:R-:W-:Y:S02]  /*2710*/  IADD3 R230, P2, PT, R231, R2.reuse, RZ ;  /* 0x00000002e7e67210 */ /* 0x080fe40007f5e0ff */
[----:B------:R-:W-:Y:S02]  /*2720*/  LEA.HI.X.SX32 R249, R173, R3, 0x1, P4 ;  /* 0x00000003adf97211 */ /* 0x000fe400020f0eff */
[----:B------:R-:W-:Y:S01]  /*2730*/  IADD3 R234, P4, PT, R235, R2, RZ ;  /* 0x00000002ebea7210 */ /* 0x000fe20007f9e0ff */
[----:B------:R-:W-:Y:S01]  /*2740*/  IMAD R221, R79, 0x72, RZ ;  /* 0x000000724fdd7824 */ /* 0x000fe200078e02ff */
[----:B------:R-:W-:Y:S01]  /*2750*/  PRMT R11, RZ, 0x7610, R11 ;  /* 0x00007610ff0b7816 */ /* 0x000fe2000000000b */
[----:B------:R-:W-:Y:S01]  /*2760*/  IMAD.MOV.U32 R182, RZ, RZ, R116 ;  /* 0x000000ffffb67224 */ /* 0x000fe200078e0074 */
[----:B------:R-:W-:Y:S01]  /*2770*/  PRMT R9, RZ, 0x7610, R9 ;  /* 0x00007610ff097816 */ /* 0x000fe20000000009 */
[----:B------:R-:W-:Y:S01]  /*2780*/  IMAD.MOV.U32 R184, RZ, RZ, R194 ;  /* 0x000000ffffb87224 */ /* 0x000fe200078e00c2 */
[----:B------:R-:W-:-:S02]  /*2790*/  PRMT R13, RZ, 0x7610, R13 ;  /* 0x00007610ff0d7816 */ /* 0x000fc4000000000d */
[----:B------:R-:W-:Y:S02]  /*27a0*/  PRMT R65, RZ, 0x7610, R65 ;  /* 0x00007610ff417816 */ /* 0x000fe40000000041 */
[----:B------:R-:W-:Y:S02]  /*27b0*/  PRMT R67, RZ, 0x7610, R67 ;  /* 0x00007610ff437816 */ /* 0x000fe40000000043 */
[----:B------:R-:W-:Y:S02]  /*27c0*/  PRMT R69, RZ, 0x7610, R69 ;  /* 0x00007610ff457816 */ /* 0x000fe40000000045 */
[----:B------:R-:W-:Y:S01]  /*27d0*/  PRMT R71, RZ, 0x7610, R71 ;  /* 0x00007610ff477816 */ /* 0x000fe20000000047 */
[----:B------:R-:W-:Y:S01]  /*27e0*/  STL.64 [R1+0x70], R156 ;  /* 0x0000709c01007387 */ /* 0x000fe20000100a00 */
[-C--:B------:R-:W-:Y:S01]  /*27f0*/  LEA.HI.X.SX32 R233, R183, R3.reuse, 0x1, P3 ;  /* 0x00000003b7e97211 */ /* 0x080fe200018f0eff */
[----:B------:R-:W-:Y:S01]  /*2800*/  IMAD.MOV.U32 R183, RZ, RZ, R117 ;  /* 0x000000ffffb77224 */ /* 0x000fe200078e0075 */
[-C--:B------:R-:W-:Y:S01]  /*2810*/  LEA.HI.X.SX32 R231, R185, R3.reuse, 0x1, P2 ;  /* 0x00000003b9e77211 */ /* 0x080fe200010f0eff */
[----:B------:R-:W-:Y:S01]  /*2820*/  IMAD.MOV.U32 R185, RZ, RZ, R195 ;  /* 0x000000ffffb97224 */ /* 0x000fe200078e00c3 */
[----:B------:R-:W-:Y:S01]  /*2830*/  PRMT R64, RZ, 0x7610, R64 ;  /* 0x00007610ff407816 */ /* 0x000fe20000000040 */
[----:B------:R0:W-:Y:S01]  /*2840*/  STL.64 [R1+0x68], R6 ;  /* 0x0000680601007387 */ /* 0x0001e20000100a00 */
[----:B------:R-:W-:Y:S01]  /*2850*/  LEA.HI.X.SX32 R235, R181, R3, 0x1, P4 ;  /* 0x00000003b5eb7211 */ /* 0x000fe200020f0eff */
[----:B------:R-:W-:Y:S01]  /*2860*/  IMAD.MOV.U32 R150, RZ, RZ, R6 ;  /* 0x000000ffff967224 */ /* 0x000fe200078e0006 */
[----:B------:R-:W-:Y:S01]  /*2870*/  PRMT R66, RZ, 0x7610, R66 ;  /* 0x00007610ff427816 */ /* 0x000fe20000000042 */
[----:B------:R-:W-:Y:S01]  /*2880*/  IMAD.MOV.U32 R151, RZ, RZ, R7 ;  /* 0x000000ffff977224 */ /* 0x000fe200078e0007 */
[----:B------:R-:W-:Y:S01]  /*2890*/  PRMT R70, RZ, 0x7610, R70 ;  /* 0x00007610ff467816 */ /* 0x000fe20000000046 */
[----:B------:R-:W-:Y:S01]  /*28a0*/  IMAD.MOV.U32 R180, RZ, RZ, R120 ;  /* 0x000000ffffb47224 */ /* 0x000fe200078e0078 */
[----:B------:R-:W-:Y:S01]  /*28b0*/  PRMT R57, RZ, 0x7610, R57 ;  /* 0x00007610ff397816 */ /* 0x000fe20000000039 */
[----:B------:R-:W-:Y:S01]  /*28c0*/  IMAD.MOV.U32 R181, RZ, RZ, R121 ;  /* 0x000000ffffb57224 */ /* 0x000fe200078e0079 */
[----:B------:R-:W-:Y:S01]  /*28d0*/  IADD3 R220, P4, PT, R221, R2, RZ ;  /* 0x00000002dddc7210 */ /* 0x000fe20007f9e0ff */
[----:B------:R-:W-:Y:S01]  /*28e0*/  IMAD R189, R79, 0x39, RZ ;  /* 0x000000394fbd7824 */ /* 0x000fe200078e02ff */
[----:B------:R1:W3:Y:S01]  /*28f0*/  @P1 LDG.E.U16 R11, desc[UR8][R16.64] ;  /* 0x00000008100b1981 */ /* 0x0002e2000c1e1500 */
[----:B------:R-:W-:Y:S01]  /*2900*/  IMAD.MOV.U32 R178, RZ, RZ, R122 ;  /* 0x000000ffffb27224 */ /* 0x000fe200078e007a */
[----:B------:R-:W-:Y:S01]  /*2910*/  PRMT R58, RZ, 0x7610, R58 ;  /* 0x00007610ff3a7816 */ /* 0x000fe2000000003a */
[----:B------:R-:W-:Y:S01]  /*2920*/  IMAD.MOV.U32 R176, RZ, RZ, R126 ;  /* 0x000000ffffb07224 */ /* 0x000fe200078e007e */
[----:B0-----:R-:W4:Y:S01]  /*2930*/  LDL.LU.64 R6, [R1+0x158] ;  /* 0x0001580001067983 */ /* 0x001f220000300a00 */
[----:B------:R-:W-:Y:S01]  /*2940*/  IMAD.MOV.U32 R177, RZ, RZ, R127 ;  /* 0x000000ffffb17224 */ /* 0x000fe200078e007f */
[----:B------:R-:W-:Y:S01]  /*2950*/  PRMT R59, RZ, 0x7610, R59 ;  /* 0x00007610ff3b7816 */ /* 0x000fe2000000003b */
[----:B------:R-:W-:Y:S01]  /*2960*/  IMAD.MOV.U32 R206, RZ, RZ, R4 ;  /* 0x000000ffffce7224 */ /* 0x000fe200078e0004 */
[----:B------:R0:W-:Y:S01]  /*2970*/  STL [R1+0x44], R133 ;  /* 0x0000448501007387 */ /* 0x0001e20000100800 */
[----:B------:R-:W-:-:S02]  /*2980*/  IMAD.MOV.U32 R207, RZ, RZ, R5 ;  /* 0x000000ffffcf7224 */ /* 0x000fc400078e0005 */
[----:B------:R-:W-:Y:S01]  /*2990*/  IMAD.MOV.U32 R174, RZ, RZ, R132 ;  /* 0x000000ffffae7224 */ /* 0x000fe200078e0084 */
[----:B------:R0:W3:Y:S01]  /*29a0*/  @P1 LDG.E.U16 R9, desc[UR8][R18.64] ;  /* 0x0000000812091981 */ /* 0x0000e2000c1e1500 */
[----:B------:R-:W-:Y:S01]  /*29b0*/  IMAD.MOV.U32 R175, RZ, RZ, R133 ;  /* 0x000000ffffaf7224 */ /* 0x000fe200078e0085 */
[----:B------:R-:W-:Y:S01]  /*29c0*/  PRMT R60, RZ, 0x7610, R60 ;  /* 0x00007610ff3c7816 */ /* 0x000fe2000000003c */
[----:B------:R-:W-:Y:S01]  /*29d0*/  IMAD.MOV.U32 R172, RZ, RZ, R136 ;  /* 0x000000ffffac7224 */ /* 0x000fe200078e0088 */
[----:B------:R-:W3:Y:S01]  /*29e0*/  @P1 LDG.E.U16 R13, desc[UR8][R2.64] ;  /* 0x00000008020d1981 */ /* 0x000ee2000c1e1500 */
[----:B------:R-:W-:-:S03]  /*29f0*/  IMAD.MOV.U32 R173, RZ, RZ, R137 ;  /* 0x000000ffffad7224 */ /* 0x000fc600078e0089 */
[----:B------:R-:W-:Y:S01]  /*2a00*/  STL.64 [R1+0x60], R144 ;  /* 0x0000609001007387 */ /* 0x000fe20000100a00 */
[----:B------:R-:W-:-:S03]  /*2a10*/  IMAD R219, R79, 0x74, RZ ;  /* 0x000000744fdb7824 */ /* 0x000fc600078e02ff */
[----:B------:R-:W3:Y:S01]  /*2a20*/  @P1 LDG.E.U16 R65, desc[UR8][R184.64] ;  /* 0x00000008b8411981 */ /* 0x000ee2000c1e1500 */
[----:B------:R-:W-:-:S03]  /*2a30*/  IMAD R217, R79, 0x76, RZ ;  /* 0x000000764fd97824 */ /* 0x000fc600078e02ff */
[----:B------:R-:W3:Y:S01]  /*2a40*/  @P1 LDG.E.U16 R67, desc[UR8][R182.64] ;  /* 0x00000008b6431981 */ /* 0x000ee2000c1e1500 */
[----:B------:R-:W-:-:S03]  /*2a50*/  IMAD R215, R79, 0x78, RZ ;  /* 0x000000784fd77824 */ /* 0x000fc600078e02ff */
[----:B------:R-:W3:Y:S01]  /*2a60*/  @P1 LDG.E.U16 R69, desc[UR8][R238.64] ;  /* 0x00000008ee451981 */ /* 0x000ee2000c1e1500 */
[----:B------:R-:W-:-:S03]  /*2a70*/  LEA.HI.X.SX32 R221, R189, R3, 0x1, P4 ;  /* 0x00000003bddd7211 */ /* 0x000fc600020f0eff */
[----:B------:R-:W3:Y:S01]  /*2a80*/  LDL.LU.64 R4, [R1+0x150] ;  /* 0x0001500001047983 */ /* 0x000ee20000300a00 */
[----:B------:R-:W-:Y:S01]  /*2a90*/  PRMT R61, RZ, 0x7610, R61 ;  /* 0x00007610ff3d7816 */ /* 0x000fe2000000003d */
[----:B------:R-:W-:Y:S02]  /*2aa0*/  IMAD.MOV.U32 R196, RZ, RZ, R162 ;  /* 0x000000ffffc47224 */ /* 0x000fe400078e00a2 */
[----:B------:R-:W3:Y:S01]  /*2ab0*/  @P1 LDG.E.U16 R64, desc[UR8][R180.64] ;  /* 0x00000008b4401981 */ /* 0x000ee2000c1e1500 */
[----:B------:R-:W-:Y:S01]  /*2ac0*/  PRMT R62, RZ, 0x7610, R62 ;  /* 0x00007610ff3e7816 */ /* 0x000fe2000000003e */
[----:B------:R-:W-:Y:S02]  /*2ad0*/  IMAD.MOV.U32 R162, RZ, RZ, R158 ;  /* 0x000000ffffa27224 */ /* 0x000fe400078e009e */
[----:B------:R-:W3:Y:S01]  /*2ae0*/  @P1 LDG.E.U16 R70, desc[UR8][R176.64] ;  /* 0x00000008b0461981 */ /* 0x000ee2000c1e1500 */
[----:B------:R-:W-:Y:S01]  /*2af0*/  IMAD.MOV.U32 R168, RZ, RZ, R138 ;  /* 0x000000ffffa87224 */ /* 0x000fe200078e008a */
[----:B------:R-:W-:Y:S01]  /*2b00*/  PRMT R63, RZ, 0x7610, R63 ;  /* 0x00007610ff3f7816 */ /* 0x000fe2000000003f */
[----:B------:R-:W-:Y:S01]  /*2b10*/  IMAD.MOV.U32 R169, RZ, RZ, R139 ;  /* 0x000000ffffa97224 */ /* 0x000fe200078e008b */
[----:B------:R0:W-:Y:S01]  /*2b20*/  STL.64 [R1+0x38], R158 ;  /* 0x0000389e01007387 */ /* 0x0001e20000100a00 */
[C---:B------:R-:W-:Y:S01]  /*2b30*/  IMAD R191, R79.reuse, 0x3a, RZ ;  /* 0x0000003a4fbf7824 */ /* 0x040fe200078e02ff */
[----:B------:R-:W-:Y:S01]  /*2b40*/  MOV R166, R142 ;  /* 0x0000008e00a67202 */ /* 0x000fe20000000f00 */
[C---:B------:R-:W-:Y:S01]  /*2b50*/  IMAD R193, R79.reuse, 0x3b, RZ ;  /* 0x0000003b4fc17824 */ /* 0x040fe200078e02ff */
[----:B------:R-:W3:Y:S01]  /*2b60*/  @P1 LDG.E.U16 R57, desc[UR8][R174.64] ;  /* 0x00000008ae391981 */ /* 0x000ee2000c1e1500 */
[----:B------:R-:W-:Y:S01]  /*2b70*/  IMAD R109, R79, 0x3c, RZ ;  /* 0x0000003c4f6d7824 */ /* 0x000fe200078e02ff */
[----:B------:R-:W-:Y:S01]  /*2b80*/  PRMT R21, RZ, 0x7610, R21 ;  /* 0x00007610ff157816 */ /* 0x000fe20000000015 */
[----:B------:R-:W-:Y:S01]  /*2b90*/  IMAD.MOV.U32 R165, RZ, RZ, R157 ;  /* 0x000000ffffa57224 */ /* 0x000fe200078e009d */
[----:B------:R-:W3:Y:S01]  /*2ba0*/  @P1 LDG.E.U16 R58, desc[UR8][R172.64] ;  /* 0x00000008ac3a1981 */ /* 0x000ee2000c1e1500 */
[----:B------:R-:W-:Y:S01]  /*2bb0*/  IMAD.MOV.U32 R167, RZ, RZ, R143 ;  /* 0x000000ffffa77224 */ /* 0x000fe200078e008f */
[-C--:B------:R-:W-:Y:S01]  /*2bc0*/  IADD3 R218, P3, PT, R219, R2.reuse, RZ ;  /* 0x00000002dbda7210 */ /* 0x080fe20007f7e0ff */
[----:B------:R-:W-:Y:S01]  /*2bd0*/  IMAD.MOV.U32 R164, RZ, RZ, R156 ;  /* 0x000000ffffa47224 */ /* 0x000fe200078e009c */
[----:B------:R-:W-:Y:S01]  /*2be0*/  IADD3 R216, P2, PT, R217, R2, RZ ;  /* 0x00000002d9d87210 */ /* 0x000fe20007f5e0ff */
[----:B------:R-:W3:Y:S01]  /*2bf0*/  @P1 LDG.E.U16 R60, desc[UR8][R220.64] ;  /* 0x00000008dc3c1981 */ /* 0x000ee2000c1e1500 */
[----:B------:R-:W-:-:S02]  /*2c00*/  PRMT R25, RZ, 0x7610, R25 ;  /* 0x00007610ff197816 */ /* 0x000fc40000000019 */
[----:B------:R-:W-:Y:S01]  /*2c10*/  PRMT R26, RZ, 0x7610, R26 ;  /* 0x00007610ff1a7816 */ /* 0x000fe2000000001a */
[----:B------:R-:W3:Y:S01]  /*2c20*/  @P1 LDG.E.U16 R61, desc[UR8][R168.64] ;  /* 0x00000008a83d1981 */ /* 0x000ee2000c1e1500 */
[----:B------:R-:W-:Y:S01]  /*2c30*/  PRMT R27, RZ, 0x7610, R27 ;  /* 0x00007610ff1b7816 */ /* 0x000fe2000000001b */
[C---:B------:R-:W-:Y:S01]  /*2c40*/  IMAD R119, R79.reuse, 0x5, RZ ;  /* 0x000000054f777824 */ /* 0x040fe200078e02ff */
[----:B------:R-:W-:Y:S01]  /*2c50*/  PRMT R28, RZ, 0x7610, R28 ;  /* 0x00007610ff1c7816 */ /* 0x000fe2000000001c */
[----:B------:R-:W-:Y:S01]  /*2c60*/  IMAD R131, R79, 0xd, RZ ;  /* 0x0000000d4f837824 */ /* 0x000fe200078e02ff */
[-C--:B------:R-:W-:Y:S01]  /*2c70*/  LEA.HI.X.SX32 R219, R191, R3.reuse, 0x1, P3 ;  /* 0x00000003bfdb7211 */ /* 0x080fe200018f0eff */
[----:B------:R-:W-:Y:S01]  /*2c80*/  IMAD R141, R79, 0x15, RZ ;  /* 0x000000154f8d7824 */ /* 0x000fe200078e02ff */
[----:B------:R-:W-:Y:S01]  /*2c90*/  LEA.HI.X.SX32 R217, R193, R3, 0x1, P2 ;  /* 0x00000003c1d97211 */ /* 0x000fe200010f0eff */
[C---:B------:R-:W-:Y:S01]  /*2ca0*/  IMAD R153, R79.reuse, 0x1d, RZ ;  /* 0x0000001d4f997824 */ /* 0x040fe200078e02ff */
[----:B------:R-:W3:Y:S01]  /*2cb0*/  @P1 LDG.E.U16 R62, desc[UR8][R166.64] ;  /* 0x00000008a63e1981 */ /* 0x000ee2000c1e1500 */
[C---:B------:R-:W-:Y:S01]  /*2cc0*/  IMAD R203, R79.reuse, 0x4a, RZ ;  /* 0x0000004a4fcb7824 */ /* 0x040fe200078e02ff */
[----:B------:R-:W-:Y:S01]  /*2cd0*/  PRMT R29, RZ, 0x7610, R29 ;  /* 0x00007610ff1d7816 */ /* 0x000fe2000000001d */
[----:B------:R-:W-:Y:S01]  /*2ce0*/  IMAD R245, R79, 0x5a, RZ ;  /* 0x0000005a4ff57824 */ /* 0x000fe200078e02ff */
[-C--:B------:R-:W-:Y:S01]  /*2cf0*/  IADD3 R124, P4, PT, R125, R2.reuse, RZ ;  /* 0x000000027d7c7210 */ /* 0x080fe20007f9e0ff */
[----:B------:R-:W-:Y:S01]  /*2d00*/  IMAD R229, R79, 0x6a, RZ ;  /* 0x0000006a4fe57824 */ /* 0x000fe200078e02ff */
[-C--:B------:R-:W-:Y:S01]  /*2d10*/  IADD3 R142, P3, PT, R149, R2.reuse, RZ ;  /* 0x00000002958e7210 */ /* 0x080fe20007f7e0ff */
[----:B------:R-:W-:Y:S01]  /*2d20*/  IMAD R213, R79, 0x7a, RZ ;  /* 0x0000007a4fd57824 */ /* 0x000fe200078e02ff */
        /* <DEDUP_REMOVED lines=11> */
[-C--:B------:R-:W-:Y:S01]  /*2de0*/  LEA.HI.X.SX32 R143, R131, R3.reuse, 0x1, P3 ;  /* 0x00000003838f7211 */ /* 0x080fe200018f0eff */
[----:B------:R-:W-:Y:S01]  /*2df0*/  IMAD R103, R79, 0x3d, RZ ;  /* 0x0000003d4f677824 */ /* 0x000fe200078e02ff */
[----:B------:R-:W-:Y:S01]  /*2e00*/  LEA.HI.X.SX32 R139, R141, R3, 0x1, P2 ;  /* 0x000000038d8b7211 */ /* 0x000fe200010f0eff */
[----:B------:R-:W3:Y:S01]  /*2e10*/  @P1 LDG.E.U16 R27, desc[UR8][R218.64] ;  /* 0x00000008da1b1981 */ /* 0x000ee2000c1e1500 */
[----:B------:R-:W-:-:S02]  /*2e20*/  PRMT R34, RZ, 0x7610, R34 ;  /* 0x00007610ff227816 */ /* 0x000fc40000000022 */
[-C--:B------:R-:W-:Y:S01]  /*2e30*/  IADD3 R202, P4, PT, R203, R2.reuse, RZ ;  /* 0x00000002cbca7210 */ /* 0x080fe20007f9e0ff */
[----:B------:R-:W3:Y:S01]  /*2e40*/  @P1 LDG.E.U16 R28, desc[UR8][R206.64] ;  /* 0x00000008ce1c1981 */ /* 0x000ee2000c1e1500 */
[-C--:B------:R-:W-:Y:S02]  /*2e50*/  IADD3 R244, P3, PT, R245, R2.reuse, RZ ;  /* 0x00000002f5f47210 */ /* 0x080fe40007f7e0ff */
[----:B------:R-:W-:Y:S01]  /*2e60*/  IADD3 R228, P2, PT, R229, R2, RZ ;  /* 0x00000002e5e47210 */ /* 0x000fe20007f5e0ff */
[----:B------:R-:W3:Y:S01]  /*2e70*/  @P1 LDG.E.U16 R29, desc[UR8][R204.64] ;  /* 0x00000008cc1d1981 */ /* 0x000ee2000c1e1500 */
[----:B------:R-:W-:Y:S02]  /*2e80*/  PRMT R35, RZ, 0x7610, R35 ;  /* 0x00007610ff237816 */ /* 0x000fe40000000023 */
[----:B------:R-:W-:Y:S01]  /*2e90*/  PRMT R36, RZ, 0x7610, R36 ;  /* 0x00007610ff247816 */ /* 0x000fe20000000024 */
[----:B------:R-:W3:Y:S01]  /*2ea0*/  @P1 LDG.E.U16 R30, desc[UR8][R154.64] ;  /* 0x000000089a1e1981 */ /* 0x000ee2000c1e1500 */
[----:B------:R-:W-:-:S02]  /*2eb0*/  PRMT R37, RZ, 0x7610, R37 ;  /* 0x00007610ff257816 */ /* 0x000fc40000000025 */
[----:B------:R-:W-:Y:S01]  /*2ec0*/  PRMT R38, RZ, 0x7610, R38 ;  /* 0x00007610ff267816 */ /* 0x000fe20000000026 */
[----:B------:R-:W3:Y:S01]  /*2ed0*/  @P1 LDG.E.U16 R31, desc[UR8][R150.64] ;  /* 0x00000008961f1981 */ /* 0x000ee2000c1e1500 */
[----:B------:R-:W-:Y:S02]  /*2ee0*/  PRMT R39, RZ, 0x7610, R39 ;  /* 0x00007610ff277816 */ /* 0x000fe40000000027 */
[----:B------:R-:W-:Y:S01]  /*2ef0*/  PRMT R40, RZ, 0x7610, R40 ;  /* 0x00007610ff287816 */ /* 0x000fe20000000028 */
[C---:B------:R-:W-:Y:S01]  /*2f00*/  IMAD R101, R79.reuse, 0xe, RZ ;  /* 0x0000000e4f657824 */ /* 0x040fe200078e02ff */
        /* <DEDUP_REMOVED lines=9> */
[----:B------:R-:W-:Y:S01]  /*2fa0*/  IMAD R211, R79, 0x7c, RZ ;  /* 0x0000007c4fd37824 */ /* 0x000fe200078e02ff */
[----:B------:R-:W-:Y:S01]  /*2fb0*/  PRMT R46, RZ, 0x7610, R46 ;  /* 0x00007610ff2e7816 */ /* 0x000fe2000000002e */
[----:B------:R-:W3:Y:S01]  /*2fc0*/  @P1 LDG.E.U16 R33, desc[UR8][R248.64] ;  /* 0x00000008f8211981 */ /* 0x000ee2000c1e1500 */
[----:B------:R-:W-:-:S02]  /*2fd0*/  PRMT R47, RZ, 0x7610, R47 ;  /* 0x00007610ff2f7816 */ /* 0x000fc4000000002f */
[----:B------:R-:W-:Y:S01]  /*2fe0*/  PRMT R48, RZ, 0x7610, R48 ;  /* 0x00007610ff307816 */ /* 0x000fe20000000030 */
[----:B------:R-:W3:Y:S01]  /*2ff0*/  @P1 LDG.E.U16 R34, desc[UR8][R232.64] ;  /* 0x00000008e8221981 */ /* 0x000ee2000c1e1500 */
[----:B------:R-:W-:Y:S02]  /*3000*/  PRMT R49, RZ, 0x7610, R49 ;  /* 0x00007610ff317816 */ /* 0x000fe40000000031 */
[----:B------:R-:W-:Y:S01]  /*3010*/  PRMT R50, RZ, 0x7610, R50 ;  /* 0x00007610ff327816 */ /* 0x000fe20000000032 */
[----:B------:R-:W3:Y:S01]  /*3020*/  @P1 LDG.E.U16 R35, desc[UR8][R216.64] ;  /* 0x00000008d8231981 */ /* 0x000ee2000c1e1500 */
[-C--:B------:R-:W-:Y:S02]  /*3030*/  LEA.HI.X.SX32 R203, R115, R3.reuse, 0x1, P4 ;  /* 0x0000000373cb7211 */ /* 0x080fe400020f0eff */
[-C--:B------:R-:W-:Y:S01]  /*3040*/  LEA.HI.X.SX32 R245, R111, R3.reuse, 0x1, P3 ;  /* 0x000000036ff57211 */ /* 0x080fe200018f0eff */
[----:B------:R-:W3:Y:S01]  /*3050*/  @P1 LDG.E.U16 R36, desc[UR8][R196.64] ;  /* 0x00000008c4241981 */ /* 0x000ee2000c1e1500 */
[----:B------:R-:W-:-:S02]  /*3060*/  LEA.HI.X.SX32 R229, R105, R3, 0x1, P2 ;  /* 0x0000000369e57211 */ /* 0x000fc400010f0eff */
[-C--:B------:R-:W-:Y:S01]  /*3070*/  IADD3 R132, P4, PT, R113, R2.reuse, RZ ;  /* 0x0000000271847210 */ /* 0x080fe20007f9e0ff */
[----:B------:R-:W3:Y:S01]  /*3080*/  @P1 LDG.E.U16 R37, desc[UR8][R146.64] ;  /* 0x0000000892251981 */ /* 0x000ee2000c1e1500 */
[----:B------:R-:W-:Y:S01]  /*3090*/  IADD3 R126, P3, PT, R109, R2, RZ ;  /* 0x000000026d7e7210 */ /* 0x000fe20007f7e0ff */
[----:B------:R-:W-:Y:S01]  /*30a0*/  IMAD R95, R79, 0x2e, RZ ;  /* 0x0000002e4f5f7824 */ /* 0x000fe200078e02ff */
[-C--:B0-----:R-:W-:Y:S01]  /*30b0*/  LEA.HI.X.SX32 R133, R101, R3.reuse, 0x1, P4 ;  /* 0x0000000365857211 */ /* 0x081fe200020f0eff */
[----:B------:R-:W3:Y:S01]  /*30c0*/  @P1 LDG.E.U16 R38, desc[UR8][R144.64] ;  /* 0x0000000890261981 */ /* 0x000ee2000c1e1500 */
[----:B------:R-:W-:Y:S01]  /*30d0*/  IMAD R91, R79, 0x3e, RZ ;  /* 0x0000003e4f5b7824 */ /* 0x000fe200078e02ff */
[-C--:B------:R-:W-:Y:S02]  /*30e0*/  LEA.HI.X.SX32 R127, R97, R3.reuse, 0x1, P3 ;  /* 0x00000003617f7211 */ /* 0x080fe400018f0eff */
[----:B------:R-:W3:Y:S01]  /*30f0*/  @P1 LDG.E.U16 R39, desc[UR8][R200.64] ;  /* 0x00000008c8271981 */ /* 0x000ee2000c1e1500 */
[----:B--2---:R-:W-:-:S03]  /*3100*/  LEA.HI.X.SX32 R199, R163, R3, 0x1, P5 ;  /* 0x00000003a3c77211 */ /* 0x004fc600028f0eff */
[----:B------:R-:W2:Y:S01]  /*3110*/  @P1 LDG.E.U16 R40, desc[UR8][R246.64] ;  /* 0x00000008f6281981 */ /* 0x000ea2000c1e1500 */
[-C--:B------:R-:W-:Y:S01]  /*3120*/  IADD3 R250, P5, PT, R251, R2.reuse, RZ ;  /* 0x00000002fbfa7210 */ /* 0x080fe20007fbe0ff */
[----:B------:R-:W-:Y:S02]  /*3130*/  IMAD.MOV.U32 R163, RZ, RZ, R159 ;  /* 0x000000ffffa37224 */ /* 0x000fe400078e009f */
[----:B------:R0:W5:Y:S01]  /*3140*/  LDL.LU.64 R158, [R1+0x148] ;  /* 0x00014800019e7983 */ /* 0x0001620000300a00 */
[-C--:B------:R-:W-:Y:S02]  /*3150*/  LEA.HI.X.SX32 R251, R171, R3.reuse, 0x1, P5 ;  /* 0x00000003abfb7211 */ /* 0x080fe400028f0eff */
[-C--:B------:R-:W-:Y:S01]  /*3160*/  IADD3 R236, P5, PT, R237, R2.reuse, RZ ;  /* 0x00000002edec7210 */ /* 0x080fe20007fbe0ff */
[----:B------:R0:W5:Y:S03]  /*3170*/  LDL.LU R157, [R1+0x13c] ;  /* 0x00013c00019d7983 */ /* 0x0001660000300800 */
[----:B------:R-:W-:Y:S01]  /*3180*/  LEA.HI.X.SX32 R237, R179, R3, 0x1, P5 ;  /* 0x00000003b3ed7211 */ /* 0x000fe200028f0eff */
[----:B------:R-:W2:Y:S01]  /*3190*/  @P1 LDG.E.U16 R21, desc[UR8][R162.64] ;  /* 0x00000008a2151981 */ /* 0x000ea2000c1e1500 */
[----:B------:R-:W-:Y:S01]  /*31a0*/  IADD3 R222, P5, PT, R223, R2, RZ ;  /* 0x00000002dfde7210 */ /* 0x000fe20007fbe0ff */
[----:B------:R-:W-:-:S02]  /*31b0*/  IMAD.MOV.U32 R179, RZ, RZ, R123 ;  /* 0x000000ffffb37224 */ /* 0x000fc400078e007b */
[----:B------:R-:W2:Y:S01]  /*31c0*/  @P1 LDG.E.U16 R59, desc[UR8][R236.64] ;  /* 0x00000008ec3b1981 */ /* 0x000ea2000c1e1500 */
[----:B------:R-:W-:-:S03]  /*31d0*/  LEA.HI.X.SX32 R223, R187, R3, 0x1, P5 ;  /* 0x00000003bbdf7211 */ /* 0x000fc600028f0eff */
[----:B------:R-:W2:Y:S04]  /*31e0*/  @P1 LDG.E.U16 R66, desc[UR8][R178.64] ;  /* 0x00000008b2421981 */ /* 0x000ea8000c1e1500 */
[----:B------:R-:W2:Y:S01]  /*31f0*/  @P1 LDG.E.U16 R71, desc[UR8][R222.64] ;  /* 0x00000008de471981 */ /* 0x000ea2000c1e1500 */
[----:B------:R-:W-:-:S03]  /*3200*/  IADD3 R214, P5, PT, R215, R2, RZ ;  /* 0x00000002d7d67210 */ /* 0x000fc60007fbe0ff */
[----:B------:R-:W-:Y:S01]  /*3210*/  STL.64 [R1+0x30], R198 ;  /* 0x000030c601007387 */ /* 0x000fe20000100a00 */
[----:B------:R-:W-:-:S03]  /*3220*/  LEA.HI.X.SX32 R215, R109, R3, 0x1, P5 ;  /* 0x000000036dd77211 */ /* 0x000fc600028f0eff */
[----:B------:R-:W-:Y:S04]  /*3230*/  STL.64 [R1+0x28], R200 ;  /* 0x000028c801007387 */ /* 0x000fe80000100a00 */
[----:B------:R-:W-:Y:S04]  /*3240*/  STL.64 [R1+0x8], R116 ;  /* 0x0000087401007387 */ /* 0x000fe80000100a00 */
[----:B------:R0:W-:Y:S04]  /*3250*/  STL.64 [R1], R136 ;  /* 0x0000008801007387 */ /* 0x0001e80000100a00 */
[----:B------:R-:W2:Y:S04]  /*3260*/  @P1 LDG.E.U16 R25, desc[UR8][R250.64] ;  /* 0x00000008fa191981 */ /* 0x000ea8000c1e1500 */
[----:B------:R-:W2:Y:S01]  /*3270*/  @P1 LDG.E.U16 R32, desc[UR8][R198.64] ;  /* 0x00000008c6201981 */ /* 0x000ea2000c1e1500 */
[----:B0-----:R-:W-:-:S03]  /*3280*/  IADD3 R136, P5, PT, R191, R2, RZ ;  /* 0x00000002bf887210 */ /* 0x001fc60007fbe0ff */
[----:B------:R-:W2:Y:S01]  /*3290*/  @P1 LDG.E.U16 R41, desc[UR8][R230.64] ;  /* 0x00000008e6291981 */ /* 0x000ea2000c1e1500 */
[----:B------:R-:W-:-:S03]  /*32a0*/  LEA.HI.X.SX32 R137, R153, R3, 0x1, P5 ;  /* 0x0000000399897211 */ /* 0x000fc600028f0eff */
[----:B------:R-:W2:Y:S01]  /*32b0*/  @P1 LDG.E.U16 R42, desc[UR8][R214.64] ;  /* 0x00000008d62a1981 */ /* 0x000ea2000c1e1500 */
[-C--:B------:R-:W-:Y:S02]  /*32c0*/  IADD3 R212, P5, PT, R213, R2.reuse, RZ ;  /* 0x00000002d5d47210 */ /* 0x080fe40007fbe0ff */
[-C--:B------:R-:W-:Y:S01]  /*32d0*/  IADD3 R106, P2, PT, R107, R2.reuse, RZ ;  /* 0x000000026b6a7210 */ /* 0x080fe20007f5e0ff */
[----:B------:R-:W2:Y:S01]  /*32e0*/  @P1 LDG.E.U16 R43, desc[UR8][R124.64] ;  /* 0x000000087c2b1981 */ /* 0x000ea2000c1e1500 */
[-C--:B------:R-:W-:Y:S02]  /*32f0*/  LEA.HI.X.SX32 R213, R103, R3.reuse, 0x1, P5 ;  /* 0x0000000367d57211 */ /* 0x080fe400028f0eff */
[-C--:B------:R-:W-:Y:S01]  /*3300*/  IADD3 R242, P5, PT, R243, R2.reuse, RZ ;  /* 0x00000002f3f27210 */ /* 0x080fe20007fbe0ff */
[----:B------:R-:W2:Y:S01]  /*3310*/  @P1 LDG.E.U16 R44, desc[UR8][R142.64] ;  /* 0x000000088e2c1981 */ /* 0x000ea2000c1e1500 */
[-C--:B------:R-:W-:Y:S02]  /*3320*/  IADD3 R226, P4, PT, R227, R2.reuse, RZ ;  /* 0x00000002e3e27210 */ /* 0x080fe40007f9e0ff */
[-C--:B------:R-:W-:Y:S01]  /*3330*/  IADD3 R210, P3, PT, R211, R2.reuse, RZ ;  /* 0x00000002d3d27210 */ /* 0x080fe20007f7e0ff */
[----:B------:R-:W2:Y:S04]  /*3340*/  @P1 LDG.E.U16 R45, desc[UR8][R138.64] ;  /* 0x000000088a2d1981 */ /* 0x000ea8000c1e1500 */
[----:B------:R-:W2:Y:S04]  /*3350*/  @P1 LDG.E.U16 R46, desc[UR8][R136.64] ;  /* 0x00000008882e1981 */ /* 0x000ea8000c1e1500 */
[----:B------:R-:W2:Y:S04]  /*3360*/  @P1 LDG.E.U16 R47, desc[UR8][R202.64] ;  /* 0x00000008ca2f1981 */ /* 0x000ea8000c1e1500 */
[----:B------:R-:W2:Y:S04]  /*3370*/  @P1 LDG.E.U16 R48, desc[UR8][R244.64] ;  /* 0x00000008f4301981 */ /* 0x000ea8000c1e1500 */
[----:B------:R-:W2:Y:S04]  /*3380*/  @P1 LDG.E.U16 R49, desc[UR8][R228.64] ;  /* 0x00000008e4311981 */ /* 0x000ea8000c1e1500 */
[----:B------:R-:W2:Y:S01]  /*3390*/  @P1 LDG.E.U16 R50, desc[UR8][R212.64] ;  /* 0x00000008d4321981 */ /* 0x000ea2000c1e1500 */
[----:B------:R-:W-:Y:S01]  /*33a0*/  IMAD R87, R79, 0x7, RZ ;  /* 0x000000074f577824 */ /* 0x000fe200078e02ff */
[-C--:B------:R-:W-:Y:S01]  /*33b0*/  LEA.HI.X.SX32 R107, R99, R3.reuse, 0x1, P2 ;  /* 0x00000003636b7211 */ /* 0x080fe200010f0eff */
[----:B------:R-:W-:Y:S01]  /*33c0*/  IMAD R85, R79, 0xf, RZ ;  /* 0x0000000f4f557824 */ /* 0x000fe200078e02ff */
[-C--:B------:R-:W-:Y:S01]  /*33d0*/  LEA.HI.X.SX32 R243, R95, R3.reuse, 0x1, P5 ;  /* 0x000000035ff37211 */ /* 0x080fe200028f0eff */
[----:B------:R-:W-:Y:S01]  /*33e0*/  IMAD R83, R79, 0x17, RZ ;  /* 0x000000174f537824 */ /* 0x000fe200078e02ff */
[-C--:B------:R-:W-:Y:S01]  /*33f0*/  LEA.HI.X.SX32 R227, R93, R3.reuse, 0x1, P4 ;  /* 0x000000035de37211 */ /* 0x080fe200020f0eff */
[----:B------:R-:W-:Y:S01]  /*3400*/  IMAD R81, R79, 0x1f, RZ ;  /* 0x0000001f4f517824 */ /* 0x000fe200078e02ff */
[-C--:B------:R-:W-:Y:S01]  /*3410*/  LEA.HI.X.SX32 R211, R91, R3.reuse, 0x1, P3 ;  /* 0x000000035bd37211 */ /* 0x080fe200018f0eff */
[----:B------:R-:W-:Y:S01]  /*3420*/  IMAD R89, R79, 0x4e, RZ ;  /* 0x0000004e4f597824 */ /* 0x000fe200078e02ff */
[-C--:B------:R-:W-:Y:S01]  /*3430*/  IADD3 R122, P2, PT, R101, R2.reuse, RZ ;  /* 0x00000002657a7210 */ /* 0x080fe20007f5e0ff */
[----:B------:R-:W-:Y:S01]  /*3440*/  IMAD R241, R79, 0x5e, RZ ;  /* 0x0000005e4ff17824 */ /* 0x000fe200078e02ff */
[-C--:B------:R-:W-:Y:S01]  /*3450*/  IADD3 R120, P5, PT, R97, R2.reuse, RZ ;  /* 0x0000000261787210 */ /* 0x080fe20007fbe0ff */
[----:B------:R-:W-:Y:S01]  /*3460*/  IMAD R225, R79, 0x6e, RZ ;  /* 0x0000006e4fe17824 */ /* 0x000fe200078e02ff */
[-C--:B------:R-:W-:Y:S01]  /*3470*/  IADD3 R116, P4, PT, R95, R2.reuse, RZ ;  /* 0x000000025f747210 */ /* 0x080fe20007f9e0ff */
[----:B------:R-:W-:Y:S01]  /*3480*/  IMAD R209, R79, 0x7e, RZ ;  /* 0x0000007e4fd17824 */ /* 0x000fe200078e02ff */
[----:B------:R-:W-:Y:S01]  /*3490*/  IADD3 R194, P3, PT, R91, R2, RZ ;  /* 0x000000025bc27210 */ /* 0x000fe20007f7e0ff */
[----:B------:R-:W-:Y:S01]  /*34a0*/  IMAD R73, R79, 0x27, RZ ;  /* 0x000000274f497824 */ /* 0x000fe200078e02ff */
[-C--:B------:R-:W-:Y:S01]  /*34b0*/  LEA.HI.X.SX32 R123, R87, R3.reuse, 0x1, P2 ;  /* 0x00000003577b7211 */ /* 0x080fe200010f0eff */
[----:B------:R-:W-:Y:S01]  /*34c0*/  IMAD R75, R79, 0x2f, RZ ;  /* 0x0000002f4f4b7824 */ /* 0x000fe200078e02ff */
[-C--:B------:R-:W-:Y:S01]  /*34d0*/  LEA.HI.X.SX32 R121, R85, R3.reuse, 0x1, P5 ;  /* 0x0000000355797211 */ /* 0x080fe200028f0eff */
[----:B------:R-:W-:Y:S01]  /*34e0*/  IMAD R77, R79, 0x37, RZ ;  /* 0x000000374f4d7824 */ /* 0x000fe200078e02ff */
[-C--:B------:R-:W-:Y:S01]  /*34f0*/  LEA.HI.X.SX32 R117, R83, R3.reuse, 0x1, P4 ;  /* 0x0000000353757211 */ /* 0x080fe200020f0eff */
[----:B------:R-:W-:Y:S01]  /*3500*/  IMAD R79, R79, 0x3f, RZ ;  /* 0x0000003f4f4f7824 */ /* 0x000fe200078e02ff */
[----:B------:R-:W-:-:S02]  /*3510*/  LEA.HI.X.SX32 R195, R81, R3, 0x1, P3 ;  /* 0x0000000351c37211 */ /* 0x000fc400018f0eff */
[-C--:B------:R-:W-:Y:S02]  /*3520*/  IADD3 R88, P2, PT, R89, R2.reuse, RZ ;  /* 0x0000000259587210 */ /* 0x080fe40007f5e0ff */
[-C--:B------:R-:W-:Y:S02]  /*3530*/  IADD3 R240, P5, PT, R241, R2.reuse, RZ ;  /* 0x00000002f1f07210 */ /* 0x080fe40007fbe0ff */
[-C--:B------:R-:W-:Y:S02]  /*3540*/  IADD3 R224, P4, PT, R225, R2.reuse, RZ ;  /* 0x00000002e1e07210 */ /* 0x080fe40007f9e0ff */
[----:B------:R-:W-:Y:S02]  /*3550*/  IADD3 R208, P3, PT, R209, R2, RZ ;  /* 0x00000002d1d07210 */ /* 0x000fe40007f7e0ff */
[----:B------:R-:W-:Y:S02]  /*3560*/  PRMT R51, RZ, 0x7610, R51 ;  /* 0x00007610ff337816 */ /* 0x000fe40000000033 */
[----:B------:R-:W-:-:S02]  /*3570*/  PRMT R52, RZ, 0x7610, R52 ;  /* 0x00007610ff347816 */ /* 0x000fc40000000034 */
[----:B------:R-:W-:Y:S02]  /*3580*/  PRMT R53, RZ, 0x7610, R53 ;  /* 0x00007610ff357816 */ /* 0x000fe40000000035 */
[----:B------:R-:W-:Y:S01]  /*3590*/  PRMT R54, RZ, 0x7610, R54 ;  /* 0x00007610ff367816 */ /* 0x000fe20000000036 */
[----:B------:R-:W2:Y:S01]  /*35a0*/  @P1 LDG.E.U16 R51, desc[UR8][R134.64] ;  /* 0x0000000886331981 */ /* 0x000ea2000c1e1500 */
[----:B------:R-:W-:Y:S02]  /*35b0*/  PRMT R55, RZ, 0x7610, R55 ;  /* 0x00007610ff377816 */ /* 0x000fe40000000037 */
[----:B------:R-:W-:Y:S01]  /*35c0*/  PRMT R56, RZ, 0x7610, R56 ;  /* 0x00007610ff387816 */ /* 0x000fe20000000038 */
[----:B------:R-:W2:Y:S01]  /*35d0*/  @P1 LDG.E.U16 R52, desc[UR8][R132.64] ;  /* 0x0000000884341981 */ /* 0x000ea2000c1e1500 */
[----:B------:R-:W-:Y:S02]  /*35e0*/  PRMT R8, RZ, 0x7610, R8 ;  /* 0x00007610ff087816 */ /* 0x000fe40000000008 */
[----:B------:R-:W-:Y:S01]  /*35f0*/  PRMT R10, RZ, 0x7610, R10 ;  /* 0x00007610ff0a7816 */ /* 0x000fe2000000000a */
[----:B------:R-:W2:Y:S01]  /*3600*/  @P1 LDG.E.U16 R53, desc[UR8][R128.64] ;  /* 0x0000000880351981 */ /* 0x000ea2000c1e1500 */
[----:B------:R-:W-:-:S02]  /*3610*/  PRMT R12, RZ, 0x7610, R12 ;  /* 0x00007610ff0c7816 */ /* 0x000fc4000000000c */
[----:B------:R-:W-:Y:S01]  /*3620*/  PRMT R14, RZ, 0x7610, R14 ;  /* 0x00007610ff0e7816 */ /* 0x000fe2000000000e */
[----:B------:R-:W2:Y:S01]  /*3630*/  @P1 LDG.E.U16 R54, desc[UR8][R126.64] ;  /* 0x000000087e361981 */ /* 0x000ea2000c1e1500 */
[----:B------:R-:W-:Y:S02]  /*3640*/  PRMT R15, RZ, 0x7610, R15 ;  /* 0x00007610ff0f7816 */ /* 0x000fe4000000000f */
[----:B-1----:R-:W-:Y:S01]  /*3650*/  PRMT R16, RZ, 0x7610, R16 ;  /* 0x00007610ff107816 */ /* 0x002fe20000000010 */
[----:B------:R-:W2:Y:S01]  /*3660*/  @P1 LDG.E.U16 R55, desc[UR8][R106.64] ;  /* 0x000000086a371981 */ /* 0x000ea2000c1e1500 */
[----:B------:R-:W-:Y:S02]  /*3670*/  PRMT R17, RZ, 0x7610, R17 ;  /* 0x00007610ff117816 */ /* 0x000fe40000000011 */
[----:B------:R-:W-:Y:S01]  /*3680*/  PRMT R18, RZ, 0x7610, R18 ;  /* 0x00007610ff127816 */ /* 0x000fe20000000012 */
[----:B------:R-:W2:Y:S01]  /*3690*/  @P1 LDG.E.U16 R56, desc[UR8][R242.64] ;  /* 0x00000008f2381981 */ /* 0x000ea2000c1e1500 */
[----:B------:R-:W-:-:S02]  /*36a0*/  PRMT R19, RZ, 0x7610, R19 ;  /* 0x00007610ff137816 */ /* 0x000fc40000000013 */
[----:B------:R-:W-:Y:S01]  /*36b0*/  PRMT R23, RZ, 0x7610, R23 ;  /* 0x00007610ff177816 */ /* 0x000fe20000000017 */
[----:B------:R-:W2:Y:S01]  /*36c0*/  @P1 LDG.E.U16 R8, desc[UR8][R226.64] ;  /* 0x00000008e2081981 */ /* 0x000ea2000c1e1500 */
[-C--:B------:R-:W-:Y:S02]  /*36d0*/  LEA.HI.X.SX32 R89, R73, R3.reuse, 0x1, P2 ;  /* 0x0000000349597211 */ /* 0x080fe400010f0eff */
[-C--:B------:R-:W-:Y:S01]  /*36e0*/  LEA.HI.X.SX32 R241, R75, R3.reuse, 0x1, P5 ;  /* 0x000000034bf17211 */ /* 0x080fe200028f0eff */
[----:B------:R-:W2:Y:S01]  /*36f0*/  @P1 LDG.E.U16 R10, desc[UR8][R210.64] ;  /* 0x00000008d20a1981 */ /* 0x000ea2000c1e1500 */
[-C--:B------:R-:W-:Y:S02]  /*3700*/  LEA.HI.X.SX32 R225, R77, R3.reuse, 0x1, P4 ;  /* 0x000000034de17211 */ /* 0x080fe400020f0eff */
[----:B------:R-:W-:Y:S01]  /*3710*/  LEA.HI.X.SX32 R209, R79, R3, 0x1, P3 ;  /* 0x000000034fd17211 */ /* 0x000fe200018f0eff */
[----:B------:R-:W2:Y:S04]  /*3720*/  @P1 LDG.E.U16 R12, desc[UR8][R122.64] ;  /* 0x000000087a0c1981 */ /* 0x000ea8000c1e1500 */
[----:B------:R-:W2:Y:S04]  /*3730*/  @P1 LDG.E.U16 R14, desc[UR8][R120.64] ;  /* 0x00000008780e1981 */ /* 0x000ea8000c1e1500 */
[----:B------:R-:W2:Y:S04]  /*3740*/  @P1 LDG.E.U16 R15, desc[UR8][R116.64] ;  /* 0x00000008740f1981 */ /* 0x000ea8000c1e1500 */
[----:B------:R-:W2:Y:S04]  /*3750*/  @P1 LDG.E.U16 R16, desc[UR8][R194.64] ;  /* 0x00000008c2101981 */ /* 0x000ea8000c1e1500 */
[----:B------:R-:W2:Y:S04]  /*3760*/  @P1 LDG.E.U16 R17, desc[UR8][R88.64] ;  /* 0x0000000858111981 */ /* 0x000ea8000c1e1500 */
[----:B------:R-:W2:Y:S04]  /*3770*/  @P1 LDG.E.U16 R18, desc[UR8][R240.64] ;  /* 0x00000008f0121981 */ /* 0x000ea8000c1e1500 */
[----:B------:R-:W2:Y:S04]  /*3780*/  @P1 LDG.E.U16 R19, desc[UR8][R224.64] ;  /* 0x00000008e0131981 */ /* 0x000ea8000c1e1500 */
[----:B------:R-:W2:Y:S01]  /*3790*/  @P1 LDG.E.U16 R23, desc[UR8][R208.64] ;  /* 0x00000008d0171981 */ /* 0x000ea2000c1e1500 */
[----:B------:R-:W-:-:S02]  /*37a0*/  LOP3.LUT R68, R86, 0x3f, RZ, 0xc0, !PT ;  /* 0x0000003f56447812 */ /* 0x000fc400078ec0ff */
[----:B------:R-:W-:Y:S01]  /*37b0*/  LOP3.LUT R73, R86, 0xc0, RZ, 0xc0, !PT ;  /* 0x000000c056497812 */ /* 0x000fe200078ec0ff */
[----:B------:R-:W-:-:S04]  /*37c0*/  @!UP0 UIADD3 UR14, UPT, UPT, -UR12, 0x100000, URZ ;  /* 0x001000000c0e8890 */ /* 0x000fc8000fffe1ff */
[----:B------:R-:W-:Y:S02]  /*37d0*/  @!UP0 USHF.L.U32 UR15, UR14, 0xb, URZ ;  /* 0x0000000b0e0f8899 */ /* 0x000fe400080006ff */
[----:B------:R-:W-:Y:S01]  /*37e0*/  @!UP0 USHF.L.U32 UR14, UR14, 0x1, URZ ;  /* 0x000000010e0e8899 */ /* 0x000fe200080006ff */
[----:B------:R-:W-:Y:S01]  /*37f0*/  IMAD R68, R73, 0x40, R68 ;  /* 0x0000004049447824 */ /* 0x000fe200078e0244 */
[----:B------:R-:W-:-:S04]  /*3800*/  VOTEU.ALL UP1, P0 ;  /* 0x0000000000ff7886 */ /* 0x000fc80000020000 */
[----:B------:R-:W-:Y:S01]  /*3810*/  SHF.L.U32 R68, R68, 0x1, RZ ;  /* 0x0000000144447819 */ /* 0x000fe200000006ff */
[----:B------:R-:W-:-:S03]  /*3820*/  UIADD3 UR74, UPT, UPT, UR5, 0x100000, URZ ;  /* 0x00100000054a7890 */ /* 0x000fc6000fffe0ff */
[----:B------:R-:W-:Y:S02]  /*3830*/  LOP3.LUT R76, R68, 0x10, RZ, 0x3c, !PT ;  /* 0x00000010444c7812 */ /* 0x000fe400078e3cff */
[----:B------:R0:W1:Y:S01]  /*3840*/  @!UP1 SYNCS.EXCH.64 URZ, [UR4+0x20008], UR14 ;  /* 0x0200080e04ff95b2 */ /* 0x0000620008000100 */
[----:B----4-:R4:W-:Y:S01]  /*3850*/  STS.U16 [R68+UR4+0x8400], R7 ;  /* 0x0084000744007988 */ /* 0x0109e20008000404 */
[----:B------:R-:W-:-:S03]  /*3860*/  VIADD R72, R24, UR74 ;  /* 0x0000004a18487c36 */ /* 0x000fc60008000000 */
[----:B---3--:R-:W-:Y:S04]  /*3870*/  STS.U16 [R68+UR4+0x8800], R11 ;  /* 0x0088000b44007988 */ /* 0x008fe80008000404 */
[----:B------:R-:W-:Y:S04]  /*3880*/  STS.U16 [R68+UR4+0x9000], R9 ;  /* 0x0090000944007988 */ /* 0x000fe80008000404 */
[----:B------:R-:W-:Y:S04]  /*3890*/  STS.U16 [R68+UR4+0x8000], R13 ;  /* 0x0080000d44007988 */ /* 0x000fe80008000404 */
[----:B------:R-:W-:Y:S04]  /*38a0*/  STS.U16 [R68+UR4+0x8c00], R65 ;  /* 0x008c004144007988 */ /* 0x000fe80008000404 */
[----:B------:R-:W-:Y:S04]  /*38b0*/  STS.U16 [R68+UR4+0x9400], R67 ;  /* 0x0094004344007988 */ /* 0x000fe80008000404 */
[----:B------:R-:W-:Y:S01]  /*38c0*/  STS.U16 [R68+UR4+0x9800], R69 ;  /* 0x0098004544007988 */ /* 0x000fe20008000404 */
[----:B------:R-:W-:-:S02]  /*38d0*/  LOP3.LUT R75, R68, 0x20, RZ, 0x3c, !PT ;  /* 0x00000020444b7812 */ /* 0x000fc400078e3cff */
[----:B------:R-:W-:Y:S02]  /*38e0*/  R2UR UR11, R72 ;  /* 0x00000000480b72ca */ /* 0x000fe400000e0000 */
[----:B----4-:R-:W-:Y:S01]  /*38f0*/  LOP3.LUT R7, R68, 0x30, RZ, 0x3c, !PT ;  /* 0x0000003044077812 */ /* 0x010fe200078e3cff */
[----:B------:R-:W-:Y:S04]  /*3900*/  STL.64 [R1+0x108], R124 ;  /* 0x0001087c01007387 */ /* 0x000fe80000100a00 */
[----:B------:R-:W-:Y:S04]  /*3910*/  STL.64 [R1+0xd0], R142 ;  /* 0x0000d08e01007387 */ /* 0x000fe80000100a00 */
[----:B------:R-:W-:Y:S02]  /*3920*/  STL.64 [R1+0x98], R138 ;  /* 0x0000988a01007387 */ /* 0x000fe40000100a00 */
[----:B------:R-:W-:-:S02]  /*3930*/  ULEA UR11, UR10, UR11, 0x3 ;  /* 0x0000000b0a0b7291 */ /* 0x000fc4000f8e18ff */
[----:B------:R-:W-:Y:S04]  /*3940*/  STL.64 [R1+0x58], R136 ;  /* 0x0000588801007387 */ /* 0x000fe80000100a00 */
        /* <DEDUP_REMOVED lines=8> */
[----:B------:R-:W-:Y:S01]  /*39d0*/  STL.64 [R1+0x10], R88 ;  /* 0x0000105801007387 */ /* 0x000fe20000100a00 */
[----:B------:R-:W-:-:S04]  /*39e0*/  @!UP0 UIADD3 UR12, UPT, UPT, -UR12, 0x100000, URZ ;  /* 0x001000000c0c8890 */ /* 0x000fc8000fffe1ff */
[----:B------:R-:W-:Y:S02]  /*39f0*/  @!UP0 USHF.L.U32 UR13, UR12, 0xb, URZ ;  /* 0x0000000b0c0d8899 */ /* 0x000fe400080006ff */
[----:B------:R-:W-:Y:S01]  /*3a00*/  @!UP0 USHF.L.U32 UR12, UR12, 0x1, URZ ;  /* 0x000000010c0c8899 */ /* 0x000fe200080006ff */
[----:B--2---:R-:W-:Y:S04]  /*3a10*/  STS.U16 [R68+UR4+0x9c00], R71 ;  /* 0x009c004744007988 */ /* 0x004fe80008000404 */
[----:B------:R2:W-:Y:S04]  /*3a20*/  STS.U16 [R76+UR4+0x8080], R5 ;  /* 0x008080054c007988 */ /* 0x0005e80008000404 */
        /* <DEDUP_REMOVED lines=14> */
[C---:B--2---:R-:W-:Y:S01]  /*3b10*/  LOP3.LUT R5, R68.reuse, 0x40, RZ, 0x3c, !PT ;  /* 0x0000004044057812 */ /* 0x044fe200078e3cff */
[----:B---3--:R-:W2:Y:S02]  /*3b20*/  LDC R21, c[0x0][0x3d8] ;  /* 0x0000f600ff157b82 */ /* 0x008ea40000000800 */
[----:B------:R-:W-:Y:S04]  /*3b30*/  STS.U16 [R75+UR4+0x9d00], R27 ;  /* 0x009d001b4b007988 */ /* 0x000fe80008000404 */
[----:B------:R3:W-:Y:S01]  /*3b40*/  STS.U16 [R7+UR4+0x8180], R28 ;  /* 0x0081801c07007988 */ /* 0x0007e20008000404 */
[----:B------:R-:W-:-:S03]  /*3b50*/  LOP3.LUT R4, R68, 0x50, RZ, 0x3c, !PT ;  /* 0x0000005044047812 */ /* 0x000fc600078e3cff */
[----:B------:R-:W-:Y:S04]  /*3b60*/  STS.U16 [R7+UR4+0x8580], R29 ;  /* 0x0085801d07007988 */ /* 0x000fe80008000404 */
[----:B------:R-:W-:Y:S01]  /*3b70*/  STS.U16 [R7+UR4+0x8980], R30 ;  /* 0x0089801e07007988 */ /* 0x000fe20008000404 */
[----:B---3--:R-:W3:Y:S03]  /*3b80*/  LDC R28, c[0x0][0x3a8] ;  /* 0x0000ea00ff1c7b82 */ /* 0x008ee60000000800 */
        /* <DEDUP_REMOVED lines=20> */
[----:B------:R4:W-:Y:S02]  /*3cd0*/  STS.U16 [R4+UR4+0x9e80], R50 ;  /* 0x009e803204007988 */ /* 0x0009e40008000404 */
[----:B----4-:R-:W-:-:S05]  /*3ce0*/  IMAD.U32 R4, RZ, RZ, UR11 ;  /* 0x0000000bff047e24 */ /* 0x010fca000f8e00ff */
[----:B------:R0:W-:Y:S01]  /*3cf0*/  STL [R1+0x134], R4 ;  /* 0x0001340401007387 */ /* 0x0001e20000100800 */
[----:B------:R-:W-:Y:S02]  /*3d00*/  ISETP.EQ.U32.AND P5, PT, R84, RZ, P1 ;  /* 0x000000ff5400720c */ /* 0x000fe40000fa2070 */
[C---:B------:R-:W-:Y:S02]  /*3d10*/  LOP3.LUT R7, R68.reuse, 0x60, RZ, 0x3c, !PT ;  /* 0x0000006044077812 */ /* 0x040fe400078e3cff */
[----:B------:R-:W-:Y:S01]  /*3d20*/  LOP3.LUT R5, R68, 0x70, RZ, 0x3c, !PT ;  /* 0x0000007044057812 */ /* 0x000fe200078e3cff */
[----:B------:R-:W-:Y:S02]  /*3d30*/  VOTEU.ALL UP1, P0 ;  /* 0x0000000000ff7886 */ /* 0x000fe40000020000 */
[----:B------:R0:W-:Y:S04]  /*3d40*/  STS.U16 [R7+UR4+0x8300], R51 ;  /* 0x0083003307007988 */ /* 0x0001e80008000404 */
        /* <DEDUP_REMOVED lines=14> */
[----:B------:R0:W-:Y:S01]  /*3e30*/  STS.U16 [R5+UR4+0x9f80], R23 ;  /* 0x009f801705007988 */ /* 0x0001e20008000404 */
[----:B-1----:R1:W-:Y:S06]  /*3e40*/  MEMBAR.ALL.CTA ;  /* 0x0000000000007992 */ /* 0x0023ec0000008000 */
[----:B-1----:R-:W-:Y:S04]  /*3e50*/  FENCE.VIEW.ASYNC.S ;  /* 0x00000000000073c6 */ /* 0x002fe80000000000 */
[----:B------:R-:W1:Y:S02]  /*3e60*/  FENCE.VIEW.ASYNC.S ;  /* 0x00000000000073c6 */ /* 0x000e640000000000 */
[----:B-1----:R0:W1:Y:S01]  /*3e70*/  @!UP1 SYNCS.EXCH.64 URZ, [UR4+0x10000], UR12 ;  /* 0x0100000c04ff95b2 */ /* 0x0020620008000100 */
[----:B------:R-:W-:Y:S01]  /*3e80*/  VIADD R160, R74, 0x10000 ;  /* 0x000100004aa07836 */ /* 0x000fe20000000000 */
[----:B-1----:R-:W-:Y:S06]  /*3e90*/  BAR.SYNC.DEFER_BLOCKING 0x0 ;  /* 0x0000000000007b1d */ /* 0x002fec0000010000 */
[----:B0-23--:R-:W-:Y:S05]  /*3ea0*/  @!P5 BRA `(.L_x_6) ;  /* 0x0000000400acd947 */ /* 0x00dfea0003800000 */
[----:B------:R-:W-:Y:S01]  /*3eb0*/  IMAD.U32 R4, RZ, RZ, UR4 ;  /* 0x00000004ff047e24 */ /* 0x000fe2000f8e00ff */
[----:B------:R-:W-:Y:S01]  /*3ec0*/  ELECT P2, URZ, PT ;  /* 0x0000000000ff782f */ /* 0x000fe20003840000 */
[----:B------:R-:W-:Y:S01]  /*3ed0*/  VIADD R5, R74, 0x8000 ;  /* 0x000080004a057836 */ /* 0x000fe20000000000 */
[----:B------:R-:W-:Y:S01]  /*3ee0*/  CS2R R6, SRZ ;  /* 0x0000000000067805 */ /* 0x000fe2000001ff00 */
[----:B------:R-:W-:Y:S01]  /*3ef0*/  UMOV UR18, 0x0 ;  /* 0x0000000000127882 */ /* 0x000fe20000000000 */
[----:B------:R-:W-:Y:S01]  /*3f00*/  SHF.R.U32.HI R4, RZ, 0x4, R4 ;  /* 0x00000004ff047819 */ /* 0x000fe20000011604 */
[----:B------:R-:W-:Y:S01]  /*3f10*/  UMOV UR19, 0x4108010 ;  /* 0x0410801000137882 */ /* 0x000fe20000000000 */
[----:B------:R-:W-:Y:S01]  /*3f20*/  SHF.R.U32.HI R5, RZ, 0x4, R5 ;  /* 0x00000004ff057819 */ /* 0x000fe20000011605 */
[----:B------:R-:W-:Y:S01]  /*3f30*/  UMOV UR44, 0x0 ;  /* 0x00000000002c7882 */ /* 0x000fe20000000000 */
[----:B------:R-:W-:Y:S01]  /*3f40*/  SGXT.U32 R4, R4, 0xe ;  /* 0x0000000e0404781a */ /* 0x000fe20000000000 */
[----:B------:R-:W-:Y:S01]  /*3f50*/  UMOV UR45, 0x4108010 ;  /* 0x04108010002d7882 */ /* 0x000fe20000000000 */
[----:B------:R-:W-:Y:S01]  /*3f60*/  SGXT.U32 R5, R5, 0xe ;  /* 0x0000000e0505781a */ /* 0x000fe20000000000 */
[----:B------:R-:W-:Y:S01]  /*3f70*/  IMAD.MOV.U32 R161, RZ, RZ, RZ ;  /* 0x000000ffffa17224 */ /* 0x000fe200078e00ff */
[C---:B------:R-:W-:Y:S01]  /*3f80*/  R2UR UR11, R4.reuse ;  /* 0x00000000040b72ca */ /* 0x040fe200000e0000 */
[----:B------:R-:W-:Y:S01]  /*3f90*/  @P2 IMAD.MOV.U32 R11, RZ, RZ, 0x40004040 ;  /* 0x40004040ff0b2424 */ /* 0x000fe200078e00ff */
[C---:B------:R-:W-:Y:S01]  /*3fa0*/  R2UR UR16, R5.reuse ;  /* 0x00000000051072ca */ /* 0x040fe200000e0000 */
[----:B------:R-:W-:Y:S01]  /*3fb0*/  UMOV UR64, 0x0 ;  /* 0x0000000000407882 */ /* 0x000fe20000000000 */
[----:B------:R-:W-:Y:S01]  /*3fc0*/  IADD3 R4, P3, PT, R4, 0x80, RZ ;  /* 0x0000008004047810 */ /* 0x000fe20007f7e0ff */
[----:B------:R-:W-:Y:S01]  /*3fd0*/  UMOV UR65, 0x4108010 ;  /* 0x0410801000417882 */ /* 0x000fe20000000000 */
[----:B------:R-:W-:Y:S01]  /*3fe0*/  IADD3 R8, P4, PT, R5, 0x2, RZ ;  /* 0x0000000205087810 */ /* 0x000fe20007f9e0ff */
[----:B------:R-:W-:Y:S01]  /*3ff0*/  @P2 IMAD.MOV.U32 R5, RZ, RZ, 0x40004040 ;  /* 0x40004040ff052424 */ /* 0x000fe200078e00ff */
[----:B------:R-:W-:Y:S01]  /*4000*/  R2UR UR12, R4 ;  /* 0x00000000040c72ca */ /* 0x000fe200000e0000 */
[----:B------:R-:W-:Y:S01]  /*4010*/  UMOV UR56, 0x0 ;  /* 0x0000000000387882 */ /* 0x000fe20000000000 */
[----:B------:R-:W-:Y:S01]  /*4020*/  IADD3.X R6, PT, PT, R6, 0x40004040, RZ, P3, !PT ;  /* 0x4000404006067810 */ /* 0x000fe20001ffe4ff */
[----:B------:R-:W-:Y:S01]  /*4030*/  UMOV UR57, 0x4108010 ;  /* 0x0410801000397882 */ /* 0x000fe20000000000 */
[----:B------:R-:W-:Y:S01]  /*4040*/  IADD3.X R7, PT, PT, R7, 0x40004040, RZ, P4, !PT ;  /* 0x4000404007077810 */ /* 0x000fe200027fe4ff */
[----:B------:R-:W-:Y:S01]  /*4050*/  IMAD.U32 R10, RZ, RZ, UR11 ;  /* 0x0000000bff0a7e24 */ /* 0x000fe2000f8e00ff */
[----:B------:R-:W-:Y:S01]  /*4060*/  R2UR UR14, R8 ;  /* 0x00000000080e72ca */ /* 0x000fe200000e0000 */
[----:B------:R-:W-:Y:S01]  /*4070*/  IMAD.U32 R4, RZ, RZ, UR16 ;  /* 0x00000010ff047e24 */ /* 0x000fe2000f8e00ff */
[----:B------:R-:W-:Y:S01]  /*4080*/  R2UR UR13, R6 ;  /* 0x00000000060d72ca */ /* 0x000fe200000e0000 */
[----:B------:R-:W-:Y:S01]  /*4090*/  UMOV UR38, 0x0 ;  /* 0x0000000000267882 */ /* 0x000fe20000000000 */
[----:B------:R-:W-:Y:S01]  /*40a0*/  R2UR UR15, R7 ;  /* 0x00000000070f72ca */ /* 0x000fe200000e0000 */
[----:B------:R-:W-:Y:S01]  /*40b0*/  UMOV UR39, 0x4108010 ;  /* 0x0410801000277882 */ /* 0x000fe20000000000 */
[----:B------:R-:W-:Y:S01]  /*40c0*/  @P2 R2UR UR22, R10 ;  /* 0x000000000a1622ca */ /* 0x000fe200000e0000 */
[----:B------:R-:W-:Y:S01]  /*40d0*/  UMOV UR52, 0x0 ;  /* 0x0000000000347882 */ /* 0x000fe20000000000 */
[----:B------:R-:W-:Y:S01]  /*40e0*/  @P2 R2UR UR23, R11 ;  /* 0x000000000b1722ca */ /* 0x000fe200000e0000 */
[----:B------:R-:W-:Y:S01]  /*40f0*/  UMOV UR53, 0x4108010 ;  /* 0x0410801000357882 */ /* 0x000fe20000000000 */
[----:B------:R-:W-:Y:S01]  /*4100*/  @P2 R2UR UR62, R4 ;  /* 0x00000000043e22ca */ /* 0x000fe200000e0000 */
[----:B------:R-:W-:Y:S01]  /*4110*/  UMOV UR46, 0x0 ;  /* 0x00000000002e7882 */ /* 0x000fe20000000000 */
[----:B------:R-:W-:Y:S01]  /*4120*/  @P2 R2UR UR63, R5 ;  /* 0x00000000053f22ca */ /* 0x000fe200000e0000 */
[----:B------:R-:W-:Y:S01]  /*4130*/  UMOV UR47, 0x4108010 ;  /* 0x04108010002f7882 */ /* 0x000fe20000000000 */
[----:B------:R-:W-:Y:S01]  /*4140*/  @P2 MOV R4, R160 ;  /* 0x000000a000042202 */ /* 0x000fe20000000f00 */
[----:B------:R-:W-:-:S02]  /*4150*/  UIADD3.64 UR66, UPT, UPT, UR12, 0x80, URZ ;  /* 0x000000800c427897 */ /* 0x000fc4000fffe0ff */
[----:B------:R-:W-:Y:S01]  /*4160*/  UIADD3.64 UR68, UPT, UPT, UR14, 0x2, URZ ;  /* 0x000000020e447897 */ /* 0x000fe2000fffe0ff */
[----:B------:R-:W-:Y:S01]  /*4170*/  @P2 R2UR UR11, R4 ;  /* 0x00000000040b22ca */ /* 0x000fe200000e0000 */
[----:B------:R-:W-:Y:S02]  /*4180*/  UIADD3.64 UR60, UPT, UPT, UR12, 0x100, URZ ;  /* 0x000001000c3c7897 */ /* 0x000fe4000fffe0ff */
[----:B------:R-:W-:Y:S02]  /*4190*/  UIADD3.64 UR50, UPT, UPT, UR12, 0x180, URZ ;  /* 0x000001800c327897 */ /* 0x000fe4000fffe0ff */
[----:B------:R-:W-:Y:S02]  /*41a0*/  UIADD3.64 UR32, UPT, UPT, UR12, 0x200, URZ ;  /* 0x000002000c207897 */ /* 0x000fe4000fffe0ff */
[----:B------:R0:W-:Y:S01]  /*41b0*/  UTCHMMA gdesc[UR22], gdesc[UR62], tmem[UR74], tmem[UR18], idesc[UR19], !UPT ;  /* 0x00ff123e160075ea */ /* 0x0001e2000f80004a */
[----:B------:R1:W-:Y:S01]  /*41c0*/  UTCHMMA gdesc[UR12], gdesc[UR14], tmem[UR74], tmem[UR44], idesc[UR45], UPT ;  /* 0x00ff2c0e0c0075ea */ /* 0x0003e2000b80004a */
[----:B------:R-:W-:Y:S01]  /*41d0*/  UIADD3.64 UR72, UPT, UPT, UR14, 0x200, URZ ;  /* 0x000002000e487897 */ /* 0x000fe2000fffe0ff */
[----:B------:R2:W-:Y:S01]  /*41e0*/  UTCHMMA gdesc[UR66], gdesc[UR68], tmem[UR74], tmem[UR64], idesc[UR65], UPT ;  /* 0x00ff4044420075ea */ /* 0x0005e2000b80004a */
[----:B------:R-:W-:-:S02]  /*41f0*/  UIADD3.64 UR58, UPT, UPT, UR12, 0x280, URZ ;  /* 0x000002800c3a7897 */ /* 0x000fc4000fffe0ff */
[----:B------:R-:W-:Y:S02]  /*4200*/  UIADD3.64 UR70, UPT, UPT, UR14, 0x202, URZ ;  /* 0x000002020e467897 */ /* 0x000fe4000fffe0ff */
[----:B------:R-:W-:Y:S02]  /*4210*/  UIADD3.64 UR54, UPT, UPT, UR12, 0x300, URZ ;  /* 0x000003000c367897 */ /* 0x000fe4000fffe0ff */
[----:B0-----:R-:W-:Y:S02]  /*4220*/  UIADD3.64 UR62, UPT, UPT, UR14, 0x4, URZ ;  /* 0x000000040e3e7897 */ /* 0x001fe4000fffe0ff */
[----:B-1----:R-:W-:Y:S02]  /*4230*/  UIADD3.64 UR44, UPT, UPT, UR14, 0x1fe, URZ ;  /* 0x000001fe0e2c7897 */ /* 0x002fe4000fffe0ff */
[----:B------:R-:W-:Y:S02]  /*4240*/  UIADD3.64 UR76, UPT, UPT, UR14, 0x204, URZ ;  /* 0x000002040e4c7897 */ /* 0x000fe4000fffe0ff */
[----:B------:R-:W-:-:S02]  /*4250*/  UIADD3.64 UR48, UPT, UPT, UR12, 0x380, URZ ;  /* 0x000003800c307897 */ /* 0x000fc4000fffe0ff */
[----:B------:R-:W-:Y:S01]  /*4260*/  UIADD3.64 UR42, UPT, UPT, UR12, 0x400, URZ ;  /* 0x000004000c2a7897 */ /* 0x000fe2000fffe0ff */
[----:B------:R0:W-:Y:S01]  /*4270*/  UTCHMMA gdesc[UR60], gdesc[UR62], tmem[UR74], tmem[UR56], idesc[UR57], UPT ;  /* 0x00ff383e3c0075ea */ /* 0x0001e2000b80004a */
[----:B------:R-:W-:Y:S01]  /*4280*/  UIADD3.64 UR36, UPT, UPT, UR12, 0x480, URZ ;  /* 0x000004800c247897 */ /* 0x000fe2000fffe0ff */
[----:B------:R1:W-:Y:S01]  /*4290*/  UTCHMMA gdesc[UR50], gdesc[UR44], tmem[UR74], tmem[UR38], idesc[UR39], UPT ;  /* 0x00ff262c320075ea */ /* 0x0003e2000b80004a */
[----:B------:R-:W-:Y:S01]  /*42a0*/  UIADD3.64 UR30, UPT, UPT, UR12, 0x500, URZ ;  /* 0x000005000c1e7897 */ /* 0x000fe2000fffe0ff */
[----:B--2---:R-:W-:Y:S01]  /*42b0*/  UMOV UR68, 0x0 ;  /* 0x0000000000447882 */ /* 0x004fe20000000000 */
[----:B------:R-:W-:Y:S01]  /*42c0*/  UMOV UR69, 0x4108010 ;  /* 0x0410801000457882 */ /* 0x000fe20000000000 */
[----:B------:R-:W-:Y:S01]  /*42d0*/  UIADD3.64 UR26, UPT, UPT, UR12, 0x580, URZ ;  /* 0x000005800c1a7897 */ /* 0x000fe2000fffe0ff */
[----:B------:R2:W-:Y:S01]  /*42e0*/  UTCHMMA gdesc[UR32], gdesc[UR72], tmem[UR74], tmem[UR68], idesc[UR69], UPT ;  /* 0x00ff4448200075ea */ /* 0x0005e2000b80004a */
[----:B------:R-:W-:Y:S02]  /*42f0*/  UIADD3.64 UR64, UPT, UPT, UR14, 0x5fe, URZ ;  /* 0x000005fe0e407897 */ /* 0x000fe4000fffe0ff */
[----:B0-----:R-:W-:-:S02]  /*4300*/  UIADD3.64 UR62, UPT, UPT, UR14, 0x3fe, URZ ;  /* 0x000003fe0e3e7897 */ /* 0x001fc4000fffe0ff */
[----:B------:R-:W-:Y:S02]  /*4310*/  UIADD3.64 UR60, UPT, UPT, UR14, 0x400, URZ ;  /* 0x000004000e3c7897 */ /* 0x000fe4000fffe0ff */
[----:B------:R-:W-:Y:S02]  /*4320*/  UIADD3.64 UR56, UPT, UPT, UR14, 0x402, URZ ;  /* 0x000004020e387897 */ /* 0x000fe4000fffe0ff */
[----:B-1----:R-:W-:Y:S02]  /*4330*/  UIADD3.64 UR38, UPT, UPT, UR14, 0x404, URZ ;  /* 0x000004040e267897 */ /* 0x002fe4000fffe0ff */
[----:B------:R-:W-:Y:S02]  /*4340*/  UIADD3.64 UR22, UPT, UPT, UR12, 0x600, URZ ;  /* 0x000006000c167897 */ /* 0x000fe4000fffe0ff */
[----:B------:R-:W-:Y:S01]  /*4350*/  UIADD3.64 UR66, UPT, UPT, UR14, 0x600, URZ ;  /* 0x000006000e427897 */ /* 0x000fe2000fffe0ff */
[----:B------:R-:W-:Y:S01]  /*4360*/  UMOV UR50, 0x0 ;  /* 0x0000000000327882 */ /* 0x000fe20000000000 */
[----:B------:R-:W-:Y:S01]  /*4370*/  UMOV UR51, 0x4108010 ;  /* 0x0410801000337882 */ /* 0x000fe20000000000 */
[----:B------:R-:W-:Y:S01]  /*4380*/  UIADD3.64 UR18, UPT, UPT, UR12, 0x680, URZ ;  /* 0x000006800c127897 */ /* 0x000fe2000fffe0ff */
[----:B------:R0:W-:Y:S01]  /*4390*/  UTCHMMA gdesc[UR58], gdesc[UR70], tmem[UR74], tmem[UR50], idesc[UR51], UPT ;  /* 0x00ff32463a0075ea */ /* 0x0001e2000b80004a */
[----:B--2---:R-:W-:Y:S01]  /*43a0*/  UIADD3.64 UR68, UPT, UPT, UR14, 0x602, URZ ;  /* 0x000006020e447897 */ /* 0x004fe2000fffe0ff */
[----:B------:R-:W-:Y:S01]  /*43b0*/  UMOV UR44, 0x0 ;  /* 0x00000000002c7882 */ /* 0x000fe20000000000 */
[----:B------:R-:W-:Y:S01]  /*43c0*/  UMOV UR45, 0x4108010 ;  /* 0x04108010002d7882 */ /* 0x000fe20000000000 */
[----:B------:R-:W-:Y:S01]  /*43d0*/  UIADD3.64 UR12, UPT, UPT, UR12, 0x700, URZ ;  /* 0x000007000c0c7897 */ /* 0x000fe2000fffe0ff */
[----:B------:R0:W-:Y:S01]  /*43e0*/  UTCHMMA gdesc[UR54], gdesc[UR76], tmem[UR74], tmem[UR44], idesc[UR45], UPT ;  /* 0x00ff2c4c360075ea */ /* 0x0001e2000b80004a */
[----:B------:R-:W-:Y:S01]  /*43f0*/  UIADD3.64 UR14, UPT, UPT, UR14, 0x604, URZ ;  /* 0x000006040e0e7897 */ /* 0x000fe2000fffe0ff */
[----:B------:R0:W-:Y:S01]  /*4400*/  UTCHMMA gdesc[UR48], gdesc[UR62], tmem[UR74], tmem[UR52], idesc[UR53], UPT ;  /* 0x00ff343e300075ea */ /* 0x0001e2000b80004a */
[----:B------:R-:W-:Y:S01]  /*4410*/  UMOV UR40, 0x0 ;  /* 0x0000000000287882 */ /* 0x000fe20000000000 */
[----:B------:R-:W-:Y:S01]  /*4420*/  UMOV UR41, 0x4108010 ;  /* 0x0410801000297882 */ /* 0x000fe20000000000 */
[----:B------:R-:W-:Y:S01]  /*4430*/  UMOV UR34, 0x0 ;  /* 0x0000000000227882 */ /* 0x000fe20000000000 */
[----:B------:R-:W-:Y:S01]  /*4440*/  UMOV UR35, 0x4108010 ;  /* 0x0410801000237882 */ /* 0x000fe20000000000 */
[----:B------:R0:W-:Y:S01]  /*4450*/  UTCHMMA gdesc[UR42], gdesc[UR60], tmem[UR74], tmem[UR46], idesc[UR47], UPT ;  /* 0x00ff2e3c2a0075ea */ /* 0x0001e2000b80004a */
        /* <DEDUP_REMOVED lines=12> */
[----:B------:R0:W-:Y:S01]  /*4520*/  UTCHMMA gdesc[UR18], gdesc[UR68], tmem[UR74], tmem[UR20], idesc[UR21], UPT ;  /* 0x00ff1444120075ea */ /* 0x0001e2000b80004a */
[----:B------:R0:W-:Y:S01]  /*4530*/  UTCHMMA gdesc[UR12], gdesc[UR14], tmem[UR74], tmem[UR16], idesc[UR17], UPT ;  /* 0x00ff100e0c0075ea */ /* 0x0001e2000b80004a */
[----:B------:R0:W-:Y:S01]  /*4540*/  UTCBAR [UR11], URZ ;  /* 0x000000ff0b0073e9 */ /* 0x0001e200080000ff */
[----:B------:R-:W-:Y:S01]  /*4550*/  NOP ;  /* 0x0000000000007918 */ /* 0x000fe20000000000 */
.L_x_6:
[----:B------:R-:W-:Y:S05]  /*4560*/  @!P1 BRA `(.L_x_7) ;  /* 0x0000000000089947 */ /* 0x000fea0003800000 */
[----:B------:R-:W1:Y:S02]  /*4570*/  SYNCS.PHASECHK.TRANS64.TRYWAIT P2, [UR4+0x10000], RZ ;  /* 0x010000ffff0075a7 */ /* 0x000e640008041104 */
[----:B-1----:R-:W-:Y:S05]  /*4580*/  @!P2 BRA `(.L_x_8) ;  /* 0x0000008c00f0a947 */ /* 0x002fea0003800000 */
.L_x_7:
[----:B------:R-:W2:Y:S01]  /*4590*/  LDL R4, [R1+0x134] ;  /* 0x0001340001047983 */ /* 0x000ea20000100800 */
[----:B------:R-:W-:Y:S01]  /*45a0*/  IMAD R27, R22, R21, RZ ;  /* 0x00000015161b7224 */ /* 0x000fe200078e02ff */
[----:B------:R-:W1:Y:S01]  /*45b0*/  LDC.64 R50, c[0x0][0x3d0] ;  /* 0x0000f400ff327b82 */ /* 0x000e620000000a00 */
[----:B------:R-:W-:-:S07]  /*45c0*/  PRMT R69, RZ, 0x7610, R69 ;  /* 0x00007610ff457816 */ /* 0x000fce0000000045 */
[----:B------:R-:W-:Y:S01]  /*45d0*/  BAR.SYNC.DEFER_BLOCKING 0x0 ;  /* 0x0000000000007b1d */ /* 0x000fe20000010000 */
[C---:B------:R-:W-:Y:S01]  /*45e0*/  IMAD R31, R21.reuse, 0x4, R27 ;  /* 0x00000004151f7824 */ /* 0x040fe200078e021b */
[----:B------:R-:W-:Y:S02]  /*45f0*/  PRMT R66, RZ, 0x7610, R66 ;  /* 0x00007610ff427816 */ /* 0x000fe40000000042 */
[----:B------:R-:W-:Y:S01]  /*4600*/  PRMT R64, RZ, 0x7610, R64 ;  /* 0x00007610ff407816 */ /* 0x000fe20000000040 */
[----:B------:R-:W-:-:S03]  /*4610*/  IMAD R33, R21, 0x4, R31 ;  /* 0x0000000415217824 */ /* 0x000fc600078e021f */
[----:B------:R-:W3:Y:S01]  /*4620*/  LDC.64 R70, c[0x0][0x390] ;  /* 0x0000e400ff467b82 */ /* 0x000ee20000000a00 */
[----:B------:R-:W-:Y:S01]  /*4630*/  PRMT R62, RZ, 0x7610, R62 ;  /* 0x00007610ff3e7816 */ /* 0x000fe2000000003e */
[----:B------:R-:W1:Y:S01]  /*4640*/  S2R R32, SR_CTAID.Y ;  /* 0x0000000000207919 */ /* 0x000e620000002600 */
[C---:B------:R-:W-:Y:S01]  /*4650*/  IMAD R35, R21.reuse, 0x4, R33 ;  /* 0x0000000415237824 */ /* 0x040fe200078e0221 */
[----:B------:R-:W-:Y:S01]  /*4660*/  PRMT R60, RZ, 0x7610, R60 ;  /* 0x00007610ff3c7816 */ /* 0x000fe2000000003c */
[----:B------:R-:W-:Y:S02]  /*4670*/  STL [R1+0x16c], R211 ;  /* 0x00016cd301007387 */ /* 0x000fe40000100800 */
        /* <DEDUP_REMOVED lines=10> */
[----:B------:R-:W4:Y:S01]  /*4720*/  @!P0 SYNCS.CCTL.IV [UR4+0x10000] ;  /* 0x01000000ff0089b1 */ /* 0x000f220008000004 */
[----:B------:R-:W-:Y:S01]  /*4730*/  PRMT R52, RZ, 0x7610, R52 ;  /* 0x00007610ff347816 */ /* 0x000fe20000000034 */
[----:B------:R-:W-:Y:S01]  /*4740*/  STL [R1+0x15c], R161 ;  /* 0x00015ca101007387 */ /* 0x000fe20000100800 */
[----:B------:R-:W-:Y:S01]  /*4750*/  IMAD R45, R21, 0x4, R43 ;  /* 0x00000004152d7824 */ /* 0x000fe200078e022b */
[----:B------:R-:W-:-:S02]  /*4760*/  PRMT R48, RZ, 0x7610, R48 ;  /* 0x00007610ff307816 */ /* 0x000fc40000000030 */
[----:B------:R-:W-:Y:S01]  /*4770*/  STL [R1+0x158], R160 ;  /* 0x000158a001007387 */ /* 0x000fe20000100800 */
[C---:B------:R-:W-:Y:S01]  /*4780*/  IMAD R47, R21.reuse, 0x4, R45 ;  /* 0x00000004152f7824 */ /* 0x040fe200078e022d */
[----:B------:R-:W-:Y:S02]  /*4790*/  PRMT R46, RZ, 0x7610, R46 ;  /* 0x00007610ff2e7816 */ /* 0x000fe4000000002e */
[----:B-----5:R-:W-:Y:S01]  /*47a0*/  STL [R1+0x154], R159 ;  /* 0x0001549f01007387 */ /* 0x020fe20000100800 */
[----:B------:R-:W-:Y:S01]  /*47b0*/  IMAD R49, R21, 0x4, R47 ;  /* 0x0000000415317824 */ /* 0x000fe200078e022f */
[----:B------:R-:W-:Y:S02]  /*47c0*/  PRMT R44, RZ, 0x7610, R44 ;  /* 0x00007610ff2c7816 */ /* 0x000fe4000000002c */
[----:B------:R-:W-:Y:S01]  /*47d0*/  STL [R1+0x150], R158 ;  /* 0x0001509e01007387 */ /* 0x000fe20000100800 */
[----:B------:R-:W-:Y:S02]  /*47e0*/  PRMT R42, RZ, 0x7610, R42 ;  /* 0x00007610ff2a7816 */ /* 0x000fe4000000002a */
[----:B------:R-:W-:Y:S01]  /*47f0*/  PRMT R40, RZ, 0x7610, R40 ;  /* 0x00007610ff287816 */ /* 0x000fe20000000028 */
[----:B------:R-:W-:Y:S01]  /*4800*/  STL [R1+0x14c], R157 ;  /* 0x00014c9d01007387 */ /* 0x000fe20000100800 */
[----:B------:R-:W-:-:S02]  /*4810*/  PRMT R38, RZ, 0x7610, R38 ;  /* 0x00007610ff267816 */ /* 0x000fc40000000026 */
[----:B------:R-:W-:Y:S01]  /*4820*/  PRMT R67, RZ, 0x7610, R67 ;  /* 0x00007610ff437816 */ /* 0x000fe20000000043 */
[----:B------:R-:W-:Y:S01]  /*4830*/  STL [R1+0x148], R68 ;  /* 0x0001484401007387 */ /* 0x000fe20000100800 */
[----:B------:R-:W-:Y:S02]  /*4840*/  PRMT R65, RZ, 0x7610, R65 ;  /* 0x00007610ff417816 */ /* 0x000fe40000000041 */
[----:B------:R-:W-:Y:S01]  /*4850*/  PRMT R63, RZ, 0x7610, R63 ;  /* 0x00007610ff3f7816 */ /* 0x000fe2000000003f */
[----:B------:R-:W-:Y:S01]  /*4860*/  STL [R1+0x140], R3 ;  /* 0x0001400301007387 */ /* 0x000fe20000100800 */
[----:B------:R-:W-:Y:S02]  /*4870*/  PRMT R61, RZ, 0x7610, R61 ;  /* 0x00007610ff3d7816 */ /* 0x000fe4000000003d */
[----:B------:R-:W-:Y:S01]  /*4880*/  PRMT R59, RZ, 0x7610, R59 ;  /* 0x00007610ff3b7816 */ /* 0x000fe2000000003b */
[----:B------:R0:W-:Y:S02]  /*4890*/  STL [R1+0x13c], R2 ;  /* 0x00013c0201007387 */ /* 0x0001e40000100800 */
[----:B0-----:R-:W0:Y:S01]  /*48a0*/  S2R R2, SR_TID.X ;  /* 0x0000000000027919 */ /* 0x001e220000002100 */
[----:B--2---:R-:W-:-:S13]  /*48b0*/  R2UR UR11, R4 ;  /* 0x00000000040b72ca */ /* 0x004fda00000e0000 */
[----:B------:R-:W-:Y:S01]  /*48c0*/  LDTM.16dp32bit_t0_t15.x16 R4, tmem[UR11] ;  /* 0x0000000b000479ee */ /* 0x000fe20008a00000 */
[----:B------:R-:W2:Y:S01]  /*48d0*/  LDTM.16dp32bit_t16_t31.x16 R4, tmem[UR11+0x10] ;  /* 0x0000100b000479ee */ /* 0x000ea20008a20000 */
[----:B------:R-:W-:Y:S01]  /*48e0*/  NOP ;  /* 0x0000000000007918 */ /* 0x000fe20000000000 */
[-C--:B--2---:R-:W-:Y:S01]  /*48f0*/  FMUL R22, R5, R28.reuse ;  /* 0x0000001c05167220 */ /* 0x084fe20000400000 */
[-C--:B------:R-:W-:Y:S01]  /*4900*/  FMUL R23, R6, R28.reuse ;  /* 0x0000001c06177220 */ /* 0x080fe20000400000 */
[-C--:B------:R-:W-:Y:S01]  /*4910*/  FMUL R29, R4, R28.reuse ;  /* 0x0000001c041d7220 */ /* 0x080fe20000400000 */
[-C--:B------:R-:W-:Y:S01]  /*4920*/  FMUL R25, R9, R28.reuse ;  /* 0x0000001c09197220 */ /* 0x080fe20000400000 */
[-C--:B------:R-:W-:Y:S01]  /*4930*/  FMUL R30, R10, R28.reuse ;  /* 0x0000001c0a1e7220 */ /* 0x080fe20000400000 */
[-C--:B------:R-:W-:Y:S01]  /*4940*/  FMUL R34, R16, R28.reuse ;  /* 0x0000001c10227220 */ /* 0x080fe20000400000 */
[----:B------:R-:W-:Y:S01]  /*4950*/  FMUL R36, R15, R28 ;  /* 0x0000001c0f247220 */ /* 0x000fe20000400000 */
[----:B------:R-:W-:Y:S01]  /*4960*/  FMNMX3 R29, R29, R22, R23, !PT ;  /* 0x000000161d1d7276 */ /* 0x000fe20007800017 */
[-C--:B------:R-:W-:Y:S01]  /*4970*/  FMUL R22, R7, R28.reuse ;  /* 0x0000001c07167220 */ /* 0x080fe20000400000 */
[----:B------:R-:W-:-:S05]  /*4980*/  FMUL R23, R8, R28 ;  /* 0x0000001c08177220 */ /* 0x000fca0000400000 */
[----:B------:R-:W-:Y:S01]  /*4990*/  FMNMX3 R22, R29, R22, R23, !PT ;  /* 0x000000161d167276 */ /* 0x000fe20007800017 */
[----:B------:R-:W-:-:S03]  /*49a0*/  FMUL R23, R11, R28 ;  /* 0x0000001c0b177220 */ /* 0x000fc60000400000 */
[----:B------:R-:W-:Y:S01]  /*49b0*/  FMNMX3 R29, R22, R25, R30, !PT ;  /* 0x00000019161d7276 */ /* 0x000fe2000780001e */
[----:B------:R-:W-:Y:S01]  /*49c0*/  FMUL R30, R12, R28 ;  /* 0x0000001c0c1e7220 */ /* 0x000fe20000400000 */
[----:B-1----:R-:W-:Y:S01]  /*49d0*/  IMAD R22, R32, R50, RZ ;  /* 0x0000003220167224 */ /* 0x002fe200078e02ff */
[----:B------:R-:W-:Y:S01]  /*49e0*/  PRMT R50, RZ, 0x7610, R50 ;  /* 0x00007610ff327816 */ /* 0x000fe20000000032 */
[----:B------:R-:W-:Y:S02]  /*49f0*/  IMAD R25, R20, R51, RZ ;  /* 0x0000003314197224 */ /* 0x000fe400078e02ff */
[----:B------:R-:W-:Y:S01]  /*4a00*/  IMAD R51, R21, 0x4, R49 ;  /* 0x0000000415337824 */ /* 0x000fe200078e0231 */
[----:B------:R-:W-:Y:S01]  /*4a10*/  FMNMX3 R32, R29, R23, R30, !PT ;  /* 0x000000171d207276 */ /* 0x000fe2000780001e */
[----:B------:R-:W-:Y:S01]  /*4a20*/  IMAD.SHL.U32 R20, R25, 0x2, RZ ;  /* 0x0000000219147824 */ /* 0x000fe200078e00ff */
[----:B------:R-:W-:Y:S01]  /*4a30*/  SHF.L.U32 R23, R22, 0x1, RZ ;  /* 0x0000000116177819 */ /* 0x000fe200000006ff */
[----:B------:R-:W-:-:S02]  /*4a40*/  IMAD R53, R21, 0x4, R51 ;  /* 0x0000000415357824 */ /* 0x000fc400078e0233 */
[----:B------:R-:W-:Y:S01]  /*4a50*/  FMUL R29, R13, R28 ;  /* 0x0000001c0d1d7220 */ /* 0x000fe20000400000 */
[----:B------:R-:W-:Y:S01]  /*4a60*/  IMAD.HI R25, R25, 0x2, RZ ;  /* 0x0000000219197827 */ /* 0x000fe200078e02ff */
[----:B---3--:R-:W-:-:S03]  /*4a70*/  IADD3 R70, P2, P3, R20, R70, R23 ;  /* 0x0000004614467210 */ /* 0x008fc60007b5e017 */
[----:B------:R-:W-:Y:S01]  /*4a80*/  FMUL R30, R14, R28 ;  /* 0x0000001c0e1e7220 */ /* 0x000fe20000400000 */
[----:B------:R-:W-:Y:S01]  /*4a90*/  IMAD R23, R21, 0x4, R53 ;  /* 0x0000000415177824 */ /* 0x000fe200078e0235 */
[----:B------:R-:W-:Y:S01]  /*4aa0*/  LEA R200, P4, R35, R70, 0x1 ;  /* 0x0000004623c87211 */ /* 0x000fe200078808ff */
[----:B------:R-:W-:Y:S02]  /*4ab0*/  IMAD.HI R20, R22, 0x2, RZ ;  /* 0x0000000216147827 */ /* 0x000fe400078e02ff */
[----:B------:R-:W-:Y:S02]  /*4ac0*/  FMNMX3 R29, R32, R29, R30, !PT ;  /* 0x0000001d201d7276 */ /* 0x000fe4000780001e */
[-C--:B------:R-:W-:Y:S01]  /*4ad0*/  FMUL R30, R17, R28.reuse ;  /* 0x0000001c111e7220 */ /* 0x080fe20000400000 */
[-C--:B------:R-:W-:Y:S01]  /*4ae0*/  FMUL R32, R18, R28.reuse ;  /* 0x0000001c12207220 */ /* 0x080fe20000400000 */
[----:B------:R-:W-:Y:S01]  /*4af0*/  IMAD R55, R21, 0x4, R23 ;  /* 0x0000000415377824 */ /* 0x000fe200078e0217 */
[----:B------:R-:W-:Y:S01]  /*4b00*/  IADD3.X R20, PT, PT, R25, R71, R20, P2, P3 ;  /* 0x0000004719147210 */ /* 0x000fe200017e6414 */
[----:B------:R-:W-:Y:S01]  /*4b10*/  FMUL R22, R19, R28 ;  /* 0x0000001c13167220 */ /* 0x000fe20000400000 */
[-C--:B------:R-:W-:Y:S01]  /*4b20*/  LEA R206, P3, R27, R70.reuse, 0x1 ;  /* 0x000000461bce7211 */ /* 0x080fe200078608ff */
[----:B------:R-:W-:Y:S01]  /*4b30*/  IMAD R25, R21, 0x4, R55 ;  /* 0x0000000415197824 */ /* 0x000fe200078e0237 */
[----:B------:R-:W-:-:S02]  /*4b40*/  LEA R204, P2, R31, R70, 0x1 ;  /* 0x000000461fcc7211 */ /* 0x000fc400078408ff */
[----:B------:R-:W-:Y:S01]  /*4b50*/  LEA.HI.X.SX32 R207, R27, R20, 0x1, P3 ;  /* 0x000000141bcf7211 */ /* 0x000fe200018f0eff */
[----:B------:R-:W-:Y:S01]  /*4b60*/  IMAD R57, R21, 0x4, R25 ;  /* 0x0000000415397824 */ /* 0x000fe200078e0219 */
[----:B------:R-:W-:Y:S02]  /*4b70*/  LEA R202, P3, R33, R70, 0x1 ;  /* 0x0000004621ca7211 */ /* 0x000fe400078608ff */
[-C--:B------:R-:W-:Y:S01]  /*4b80*/  LEA.HI.X.SX32 R205, R31, R20.reuse, 0x1, P2 ;  /* 0x000000141fcd7211 */ /* 0x080fe200010f0eff */
[----:B------:R-:W-:Y:S01]  /*4b90*/  IMAD R27, R21, 0x4, R57 ;  /* 0x00000004151b7824 */ /* 0x000fe200078e0239 */
[-C--:B------:R-:W-:Y:S02]  /*4ba0*/  LEA.HI.X.SX32 R203, R33, R20.reuse, 0x1, P3 ;  /* 0x0000001421cb7211 */ /* 0x080fe400018f0eff */
[----:B------:R-:W-:Y:S01]  /*4bb0*/  LEA.HI.X.SX32 R201, R35, R20, 0x1, P4 ;  /* 0x0000001423c97211 */ /* 0x000fe200020f0eff */
[----:B------:R-:W-:Y:S01]  /*4bc0*/  IMAD R31, R21, 0x4, R27 ;  /* 0x00000004151f7824 */ /* 0x000fe200078e021b */
[----:B------:R-:W-:-:S02]  /*4bd0*/  LEA R198, P2, R37, R70, 0x1 ;  /* 0x0000004625c67211 */ /* 0x000fc400078408ff */
[----:B------:R-:W-:Y:S01]  /*4be0*/  LEA R196, P3, R39, R70, 0x1 ;  /* 0x0000004627c47211 */ /* 0x000fe200078608ff */
[----:B------:R-:W-:Y:S01]  /*4bf0*/  IMAD R33, R21, 0x4, R31 ;  /* 0x0000000415217824 */ /* 0x000fe200078e021f */
[----:B------:R-:W-:Y:S02]  /*4c00*/  LEA.HI.X.SX32 R199, R37, R20, 0x1, P2 ;  /* 0x0000001425c77211 */ /* 0x000fe400010f0eff */
[----:B------:R-:W-:Y:S01]  /*4c10*/  LEA R194, P4, R41, R70, 0x1 ;  /* 0x0000004629c27211 */ /* 0x000fe200078808ff */
[----:B------:R-:W-:Y:S01]  /*4c20*/  IMAD R35, R21, 0x4, R33 ;  /* 0x0000000415237824 */ /* 0x000fe200078e0221 */
[----:B------:R-:W-:Y:S02]  /*4c30*/  LEA.HI.X.SX32 R197, R39, R20, 0x1, P3 ;  /* 0x0000001427c57211 */ /* 0x000fe400018f0eff */
[----:B------:R-:W-:Y:S01]  /*4c40*/  LEA R192, P2, R43, R70, 0x1 ;  /* 0x000000462bc07211 */ /* 0x000fe200078408ff */
[----:B------:R-:W-:Y:S01]  /*4c50*/  IMAD R37, R21, 0x4, R35 ;  /* 0x0000000415257824 */ /* 0x000fe200078e0223 */
[----:B------:R-:W-:-:S02]  /*4c60*/  LEA.HI.X.SX32 R195, R41, R20, 0x1, P4 ;  /* 0x0000001429c37211 */ /* 0x000fc400020f0eff */
[-C--:B------:R-:W-:Y:S01]  /*4c70*/  LEA R190, P3, R45, R70.reuse, 0x1 ;  /* 0x000000462dbe7211 */ /* 0x080fe200078608ff */
[----:B------:R-:W-:Y:S01]  /*4c80*/  IMAD R39, R21, 0x4, R37 ;  /* 0x0000000415277824 */ /* 0x000fe200078e0225 */
[----:B------:R-:W-:Y:S02]  /*4c90*/  LEA R188, P4, R47, R70, 0x1 ;  /* 0x000000462fbc7211 */ /* 0x000fe400078808ff */
[----:B------:R-:W-:Y:S01]  /*4ca0*/  LEA.HI.X.SX32 R193, R43, R20, 0x1, P2 ;  /* 0x000000142bc17211 */ /* 0x000fe200010f0eff */
[----:B------:R-:W-:Y:S01]  /*4cb0*/  IMAD R41, R21, 0x4, R39 ;  /* 0x0000000415297824 */ /* 0x000fe200078e0227 */
[----:B------:R-:W-:Y:S02]  /*4cc0*/  LEA R186, P2, R49, R70, 0x1 ;  /* 0x0000004631ba7211 */ /* 0x000fe400078408ff */
[-C--:B------:R-:W-:Y:S01]  /*4cd0*/  LEA.HI.X.SX32 R191, R45, R20.reuse, 0x1, P3 ;  /* 0x000000142dbf7211 */ /* 0x080fe200018f0eff */
[----:B------:R-:W-:Y:S01]  /*4ce0*/  IMAD R43, R21, 0x4, R41 ;  /* 0x00000004152b7824 */ /* 0x000fe200078e0229 */
[----:B------:R-:W-:-:S02]  /*4cf0*/  LEA.HI.X.SX32 R189, R47, R20, 0x1, P4 ;  /* 0x000000142fbd7211 */ /* 0x000fc400020f0eff */
[-C--:B------:R-:W-:Y:S01]  /*4d00*/  LEA R184, P3, R51, R70.reuse, 0x1 ;  /* 0x0000004633b87211 */ /* 0x080fe200078608ff */
[----:B------:R-:W-:Y:S01]  /*4d10*/  IMAD R45, R21, 0x4, R43 ;  /* 0x00000004152d7824 */ /* 0x000fe200078e022b */
[----:B------:R-:W-:Y:S02]  /*4d20*/  LEA R182, P4, R53, R70, 0x1 ;  /* 0x0000004635b67211 */ /* 0x000fe400078808ff */
[----:B------:R-:W-:Y:S02]  /*4d30*/  LEA.HI.X.SX32 R187, R49, R20, 0x1, P2 ;  /* 0x0000001431bb7211 */ /* 0x000fe400010f0eff */
[----:B------:R-:W-:Y:S02]  /*4d40*/  LEA R178, P2, R23, R70, 0x1 ;  /* 0x0000004617b27211 */ /* 0x000fe400078408ff */
[-C--:B------:R-:W-:Y:S02]  /*4d50*/  LEA.HI.X.SX32 R185, R51, R20.reuse, 0x1, P3 ;  /* 0x0000001433b97211 */ /* 0x080fe400018f0eff */
[----:B------:R-:W-:-:S02]  /*4d60*/  LEA.HI.X.SX32 R183, R53, R20, 0x1, P4 ;  /* 0x0000001435b77211 */ /* 0x000fc400020f0eff */
[-C--:B------:R-:W-:Y:S02]  /*4d70*/  LEA R176, P3, R55, R70.reuse, 0x1 ;  /* 0x0000004637b07211 */ /* 0x080fe400078608ff */
[----:B------:R-:W-:Y:S02]  /*4d80*/  LEA R174, P4, R25, R70, 0x1 ;  /* 0x0000004619ae7211 */ /* 0x000fe400078808ff */
[-C--:B------:R-:W-:Y:S01]  /*4d90*/  LEA.HI.X.SX32 R179, R23, R20.reuse, 0x1, P2 ;  /* 0x0000001417b37211 */ /* 0x080fe200010f0eff */
[----:B------:R-:W-:Y:S01]  /*4da0*/  IMAD R23, R21, 0x4, R45 ;  /* 0x0000000415177824 */ /* 0x000fe200078e022d */
[-C--:B------:R-:W-:Y:S02]  /*4db0*/  LEA.HI.X.SX32 R177, R55, R20.reuse, 0x1, P3 ;  /* 0x0000001437b17211 */ /* 0x080fe400018f0eff */
[----:B------:R-:W-:Y:S01]  /*4dc0*/  LEA.HI.X.SX32 R175, R25, R20, 0x1, P4 ;  /* 0x0000001419af7211 */ /* 0x000fe200020f0eff */
[----:B------:R-:W-:Y:S01]  /*4dd0*/  IMAD R25, R21, 0x4, R23 ;  /* 0x0000000415197824 */ /* 0x000fe200078e0217 */
[----:B------:R-:W-:-:S02]  /*4de0*/  LEA R170, P3, R27, R70, 0x1 ;  /* 0x000000461baa7211 */ /* 0x000fc400078608ff */
[----:B------:R-:W-:Y:S02]  /*4df0*/  LEA R172, P2, R57, R70, 0x1 ;  /* 0x0000004639ac7211 */ /* 0x000fe400078408ff */
[----:B------:R-:W-:Y:S01]  /*4e00*/  LEA.HI.X.SX32 R171, R27, R20, 0x1, P3 ;  /* 0x000000141bab7211 */ /* 0x000fe200018f0eff */
[----:B------:R-:W-:Y:S01]  /*4e10*/  IMAD R27, R21, 0x4, R25 ;  /* 0x00000004151b7824 */ /* 0x000fe200078e0219 */
[----:B------:R-:W-:Y:S02]  /*4e20*/  LEA R168, P4, R31, R70, 0x1 ;  /* 0x000000461fa87211 */ /* 0x000fe400078808ff */
[-C--:B------:R-:W-:Y:S02]  /*4e30*/  LEA.HI.X.SX32 R173, R57, R20.reuse, 0x1, P2 ;  /* 0x0000001439ad7211 */ /* 0x080fe400010f0eff */
[----:B------:R-:W-:Y:S02]  /*4e40*/  LEA.HI.X.SX32 R169, R31, R20, 0x1, P4 ;  /* 0x000000141fa97211 */ /* 0x000fe400020f0eff */
[----:B------:R-:W-:-:S02]  /*4e50*/  LEA R166, P2, R33, R70, 0x1 ;  /* 0x0000004621a67211 */ /* 0x000fc400078408ff */
[----:B------:R-:W-:Y:S02]  /*4e60*/  LEA R31, R21, R27, 0x2 ;  /* 0x0000001b151f7211 */ /* 0x000fe400078e10ff */
[----:B------:R-:W-:Y:S02]  /*4e70*/  LEA R164, P3, R35, R70, 0x1 ;  /* 0x0000004623a47211 */ /* 0x000fe400078608ff */
[----:B------:R-:W-:Y:S01]  /*4e80*/  LEA.HI.X.SX32 R167, R33, R20, 0x1, P2 ;  /* 0x0000001421a77211 */ /* 0x000fe200010f0eff */
[----:B------:R-:W-:Y:S01]  /*4e90*/  IMAD R33, R21, 0x4, R31 ;  /* 0x0000000415217824 */ /* 0x000fe200078e021f */
[----:B------:R-:W-:Y:S02]  /*4ea0*/  LEA R154, P4, R37, R70, 0x1 ;  /* 0x00000046259a7211 */ /* 0x000fe400078808ff */
[----:B------:R-:W-:Y:S01]  /*4eb0*/  LEA.HI.X.SX32 R165, R35, R20, 0x1, P3 ;  /* 0x0000001423a57211 */ /* 0x000fe200018f0eff */
[----:B------:R-:W-:Y:S01]  /*4ec0*/  IMAD R35, R21, 0x4, R33 ;  /* 0x0000000415237824 */ /* 0x000fe200078e0221 */
[----:B------:R-:W-:-:S02]  /*4ed0*/  LEA R150, P3, R41, R70, 0x1 ;  /* 0x0000004629967211 */ /* 0x000fc400078608ff */
[----:B------:R-:W-:Y:S01]  /*4ee0*/  LEA.HI.X.SX32 R155, R37, R20, 0x1, P4 ;  /* 0x00000014259b7211 */ /* 0x000fe200020f0eff */
[----:B------:R-:W-:Y:S01]  /*4ef0*/  IMAD R37, R21, 0x4, R35 ;  /* 0x0000000415257824 */ /* 0x000fe200078e0223 */
[-C--:B------:R-:W-:Y:S02]  /*4f00*/  LEA R152, P2, R39, R70.reuse, 0x1 ;  /* 0x0000004627987211 */ /* 0x080fe400078408ff */
[----:B------:R-:W-:Y:S02]  /*4f10*/  LEA R148, P4, R43, R70, 0x1 ;  /* 0x000000462b947211 */ /* 0x000fe400078808ff */
[-C--:B------:R-:W-:Y:S02]  /*4f20*/  LEA.HI.X.SX32 R151, R41, R20.reuse, 0x1, P3 ;  /* 0x0000001429977211 */ /* 0x080fe400018f0eff */
[----:B------:R-:W-:Y:S01]  /*4f30*/  LEA.HI.X.SX32 R153, R39, R20, 0x1, P2 ;  /* 0x0000001427997211 */ /* 0x000fe200010f0eff */
[----:B------:R-:W-:Y:S01]  /*4f40*/  IMAD R39, R21, 0x4, R37 ;  /* 0x0000000415277824 */ /* 0x000fe200078e0225 */
[----:B------:R-:W-:-:S02]  /*4f50*/  LEA R144, P3, R23, R70, 0x1 ;  /* 0x0000004617907211 */ /* 0x000fc400078608ff */
[----:B------:R-:W-:Y:S02]  /*4f60*/  LEA.HI.X.SX32 R149, R43, R20, 0x1, P4 ;  /* 0x000000142b957211 */ /* 0x000fe400020f0eff */
        /* <DEDUP_REMOVED lines=20> */
[----:B------:R-:W-:Y:S02]  /*50b0*/  LEA R128, P2, R23, R70, 0x1 ;  /* 0x0000004617807211 */ /* 0x000fe400078408ff */
[----:B------:R-:W-:Y:S02]  /*50c0*/  LEA.HI.X.SX32 R131, R39, R20, 0x1, P4 ;  /* 0x0000001427837211 */ /* 0x000fe400020f0eff */
[----:B------:R-:W-:Y:S02]  /*50d0*/  FMNMX3 R29, R29, R36, R34, !PT ;  /* 0x000000241d1d7276 */ /* 0x000fe40007800022 */
[-C--:B------:R-:W-:Y:S02]  /*50e0*/  LEA R132, P3, R37, R70.reuse, 0x1 ;  /* 0x0000004625847211 */ /* 0x080fe400078608ff */
[----:B------:R-:W-:-:S02]  /*50f0*/  LEA R124, P4, R27, R70, 0x1 ;  /* 0x000000461b7c7211 */ /* 0x000fc400078808ff */
[----:B------:R-:W-:Y:S01]  /*5100*/  LEA.HI.X.SX32 R129, R23, R20, 0x1, P2 ;  /* 0x0000001417817211 */ /* 0x000fe200010f0eff */
[----:B------:R-:W-:Y:S01]  /*5110*/  IMAD R23, R21, 0x4, R35 ;  /* 0x0000000415177824 */ /* 0x000fe200078e0223 */
[----:B------:R-:W-:Y:S02]  /*5120*/  FMNMX3 R29, R29, R30, R32, !PT ;  /* 0x0000001e1d1d7276 */ /* 0x000fe40007800020 */
[-C--:B------:R-:W-:Y:S02]  /*5130*/  LEA.HI.X.SX32 R133, R37, R20.reuse, 0x1, P3 ;  /* 0x0000001425857211 */ /* 0x080fe400018f0eff */
[----:B------:R-:W-:Y:S01]  /*5140*/  LEA.HI.X.SX32 R125, R27, R20, 0x1, P4 ;  /* 0x000000141b7d7211 */ /* 0x000fe200020f0eff */
[----:B------:R-:W-:Y:S01]  /*5150*/  IMAD R27, R21, 0x4, R23 ;  /* 0x00000004151b7824 */ /* 0x000fe200078e0217 */
[-C--:B------:R-:W-:Y:S02]  /*5160*/  LEA R126, P3, R25, R70.reuse, 0x1 ;  /* 0x00000046197e7211 */ /* 0x080fe400078608ff */
[----:B------:R-:W-:-:S02]  /*5170*/  LEA R120, P4, R33, R70, 0x1 ;  /* 0x0000004621787211 */ /* 0x000fc400078808ff */
[----:B------:R-:W-:Y:S02]  /*5180*/  FMNMX R29, R22, R29, !PT ;  /* 0x0000001d161d7209 */ /* 0x000fe40007800000 */
[----:B0-----:R-:W-:Y:S02]  /*5190*/  LOP3.LUT R22, R2, 0x1f, RZ, 0xc0, !PT ;  /* 0x0000001f02167812 */ /* 0x001fe400078ec0ff */
[-C--:B------:R-:W-:Y:S02]  /*51a0*/  LEA.HI.X.SX32 R127, R25, R20.reuse, 0x1, P3 ;  /* 0x00000014197f7211 */ /* 0x080fe400018f0eff */
[----:B------:R-:W-:Y:S01]  /*51b0*/  LEA.HI.X.SX32 R121, R33, R20, 0x1, P4 ;  /* 0x0000001421797211 */ /* 0x000fe200020f0eff */
[----:B------:R-:W-:Y:S01]  /*51c0*/  IMAD R33, R21, 0x4, R27 ;  /* 0x0000000415217824 */ /* 0x000fe200078e021b */
[----:B------:R-:W-:Y:S02]  /*51d0*/  LEA R122, P3, R31, R70, 0x1 ;  /* 0x000000461f7a7211 */ /* 0x000fe400078608ff */
[----:B------:R-:W-:Y:S01]  /*51e0*/  ISETP.GE.U32.AND P2, PT, R22, 0x10, PT ;  /* 0x000000101600780c */ /* 0x000fe20003f46070 */
[----:B------:R-:W-:Y:S01]  /*51f0*/  IMAD R22, R21, 0x4, R33 ;  /* 0x0000000415167824 */ /* 0x000fe200078e0221 */
[----:B------:R-:W-:-:S02]  /*5200*/  LEA.HI.X.SX32 R123, R31, R20, 0x1, P3 ;  /* 0x000000141f7b7211 */ /* 0x000fc400018f0eff */
[-C--:B------:R-:W-:Y:S01]  /*5210*/  LEA R118, P3, R35, R70.reuse, 0x1 ;  /* 0x0000004623767211 */ /* 0x080fe200078608ff */
[----:B------:R-:W-:Y:S01]  /*5220*/  IMAD R30, R21, 0x4, R22 ;  /* 0x00000004151e7824 */ /* 0x000fe200078e0216 */
[----:B------:R-:W-:Y:S01]  /*5230*/  LEA R116, P4, R23, R70, 0x1 ;  /* 0x0000004617747211 */ /* 0x000fe200078808ff */
[----:B------:R-:W0:Y:S01]  /*5240*/  SHFL.BFLY PT, R31, R29, 0x10, 0x1f ;  /* 0x0e001f001d1f7f89 */ /* 0x000e2200000e0000 */
[----:B------:R-:W-:Y:S02]  /*5250*/  LEA.HI.X.SX32 R119, R35, R20, 0x1, P3 ;  /* 0x0000001423777211 */ /* 0x000fe400018f0eff */
[----:B------:R-:W-:Y:S02]  /*5260*/  LEA R114, P3, R27, R70, 0x1 ;  /* 0x000000461b727211 */ /* 0x000fe400078608ff */
[-C--:B------:R-:W-:Y:S01]  /*5270*/  LEA.HI.X.SX32 R117, R23, R20.reuse, 0x1, P4 ;  /* 0x0000001417757211 */ /* 0x080fe200020f0eff */
[----:B------:R-:W-:Y:S01]  /*5280*/  IMAD R23, R21, 0x4, R30 ;  /* 0x0000000415177824 */ /* 0x000fe200078e021e */
[----:B------:R-:W-:-:S02]  /*5290*/  LEA.HI.X.SX32 R115, R27, R20, 0x1, P3 ;  /* 0x000000141b737211 */ /* 0x000fc400018f0eff */
[-C--:B------:R-:W-:Y:S01]  /*52a0*/  LEA R112, P4, R33, R70.reuse, 0x1 ;  /* 0x0000004621707211 */ /* 0x080fe200078808ff */
[----:B------:R-:W-:Y:S01]  /*52b0*/  IMAD R27, R21, 0x4, R23 ;  /* 0x00000004151b7824 */ /* 0x000fe200078e0217 */
[C---:B------:R-:W-:Y:S02]  /*52c0*/  LEA R110, P3, R22.reuse, R70, 0x1 ;  /* 0x00000046166e7211 */ /* 0x040fe400078608ff */
[-C--:B------:R-:W-:Y:S02]  /*52d0*/  LEA.HI.X.SX32 R113, R33, R20.reuse, 0x1, P4 ;  /* 0x0000001421717211 */ /* 0x080fe400020f0eff */
[----:B------:R-:W-:Y:S01]  /*52e0*/  LEA.HI.X.SX32 R111, R22, R20, 0x1, P3 ;  /* 0x00000014166f7211 */ /* 0x000fe200018f0eff */
[----:B------:R-:W-:Y:S01]  /*52f0*/  IMAD R22, R21, 0x4, R27 ;  /* 0x0000000415167824 */ /* 0x000fe200078e021b */
[-C--:B------:R-:W-:Y:S02]  /*5300*/  LEA R108, P4, R30, R70.reuse, 0x1 ;  /* 0x000000461e6c7211 */ /* 0x080fe400078808ff */
[----:B------:R-:W-:-:S02]  /*5310*/  LEA R106, P3, R23, R70, 0x1 ;  /* 0x00000046176a7211 */ /* 0x000fc400078608ff */
[----:B------:R-:W-:Y:S02]  /*5320*/  LEA.HI.X.SX32 R109, R30, R20, 0x1, P4 ;  /* 0x000000141e6d7211 */ /* 0x000fe400020f0eff */
[----:B------:R-:W-:Y:S02]  /*5330*/  LEA R30, R21, R22, 0x2 ;  /* 0x00000016151e7211 */ /* 0x000fe400078e10ff */
[----:B------:R-:W-:Y:S02]  /*5340*/  LEA R104, P4, R27, R70, 0x1 ;  /* 0x000000461b687211 */ /* 0x000fe400078808ff */
[----:B------:R-:W-:Y:S01]  /*5350*/  LEA.HI.X.SX32 R107, R23, R20, 0x1, P3 ;  /* 0x00000014176b7211 */ /* 0x000fe200018f0eff */
[----:B------:R-:W-:Y:S01]  /*5360*/  IMAD R23, R21, 0x4, R30 ;  /* 0x0000000415177824 */ /* 0x000fe200078e021e */
[C---:B------:R-:W-:Y:S02]  /*5370*/  LOP3.LUT R32, R2.reuse, 0xf, RZ, 0xc0, !PT ;  /* 0x0000000f02207812 */ /* 0x040fe400078ec0ff */
[----:B------:R-:W-:-:S02]  /*5380*/  LOP3.LUT R25, R2, 0x60, RZ, 0xc0, !PT ;  /* 0x0000006002197812 */ /* 0x000fc400078ec0ff */
[----:B------:R-:W-:Y:S01]  /*5390*/  LEA.HI.X.SX32 R105, R27, R20, 0x1, P4 ;  /* 0x000000141b697211 */ /* 0x000fe200020f0eff */
[----:B------:R-:W-:Y:S01]  /*53a0*/  IMAD R27, R21, 0x4, R23 ;  /* 0x00000004151b7824 */ /* 0x000fe200078e0217 */
[-C--:B------:R-:W-:Y:S01]  /*53b0*/  LEA R100, P4, R30, R70.reuse, 0x1 ;  /* 0x000000461e647211 */ /* 0x080fe200078808ff */
[----:B------:R-:W-:Y:S01]  /*53c0*/  IMAD R25, R32, 0x2, R25 ;  /* 0x0000000220197824 */ /* 0x000fe200078e0219 */
[----:B0-----:R-:W-:Y:S02]  /*53d0*/  FMNMX R29, R29, R31, !PT ;  /* 0x0000001f1d1d7209 */ /* 0x001fe40007800000 */
[----:B------:R-:W-:Y:S02]  /*53e0*/  LOP3.LUT R31, R2, 0xff, RZ, 0xc0, !PT ;  /* 0x000000ff021f7812 */ /* 0x000fe400078ec0ff */
[----:B------:R-:W-:Y:S02]  /*53f0*/  LEA R102, P3, R22, R70, 0x1 ;  /* 0x0000004616667211 */ /* 0x000fe400078608ff */
[----:B------:R-:W-:-:S02]  /*5400*/  LEA.HI.X.SX32 R101, R30, R20, 0x1, P4 ;  /* 0x000000141e657211 */ /* 0x000fc400020f0eff */
[----:B------:R-:W-:Y:S02]  /*5410*/  LEA R96, P4, R27, R70, 0x1 ;  /* 0x000000461b607211 */ /* 0x000fe400078808ff */
[----:B------:R-:W-:Y:S02]  /*5420*/  LEA.HI R30, R31, R25, RZ, 0x19 ;  /* 0x000000191f1e7211 */ /* 0x000fe400078fc8ff */
[-C--:B------:R-:W-:Y:S01]  /*5430*/  LEA.HI.X.SX32 R103, R22, R20.reuse, 0x1, P3 ;  /* 0x0000001416677211 */ /* 0x080fe200018f0eff */
[----:B------:R-:W-:Y:S01]  /*5440*/  IMAD R22, R21, 0x4, R27 ;  /* 0x0000000415167824 */ /* 0x000fe200078e021b */
[----:B------:R-:W-:Y:S02]  /*5450*/  LEA.HI.X.SX32 R97, R27, R20, 0x1, P4 ;  /* 0x000000141b617211 */ /* 0x000fe400020f0eff */
[----:B------:R-:W-:Y:S02]  /*5460*/  LEA R27, R30, UR4, 0x2 ;  /* 0x000000041e1b7c11 */ /* 0x000fe4000f8e10ff */
[----:B------:R-:W-:-:S02]  /*5470*/  LEA R98, P3, R23, R70, 0x1 ;  /* 0x0000004617627211 */ /* 0x000fc400078608ff */
[C---:B------:R-:W-:Y:S01]  /*5480*/  LEA R94, P4, R22.reuse, R70, 0x1 ;  /* 0x00000046165e7211 */ /* 0x040fe200078808ff */
[----:B----4-:R-:W-:Y:S01]  /*5490*/  @!P2 STS [R27+0x8000], R29 ;  /* 0x0080001d1b00a388 */ /* 0x010fe20000000800 */
[-C--:B------:R-:W-:Y:S01]  /*54a0*/  LEA.HI.X.SX32 R99, R23, R20.reuse, 0x1, P3 ;  /* 0x0000001417637211 */ /* 0x080fe200018f0eff */
[----:B------:R-:W-:Y:S01]  /*54b0*/  IMAD R23, R21, 0x4, R22 ;  /* 0x0000000415177824 */ /* 0x000fe200078e0216 */
[----:B------:R-:W-:Y:S02]  /*54c0*/  ISETP.GE.U32.AND P3, PT, R31, 0x80, PT ;  /* 0x000000801f00780c */ /* 0x000fe40003f66070 */
[----:B------:R-:W-:Y:S01]  /*54d0*/  LEA.HI.X.SX32 R95, R22, R20, 0x1, P4 ;  /* 0x00000014165f7211 */ /* 0x000fe200020f0eff */
[----:B------:R-:W-:Y:S01]  /*54e0*/  IMAD R22, R21, 0x4, R23 ;  /* 0x0000000415167824 */ /* 0x000fe200078e0217 */
[----:B------:R-:W-:Y:S02]  /*54f0*/  LEA R92, P4, R23, R70, 0x1 ;  /* 0x00000046175c7211 */ /* 0x000fe400078808ff */
[----:B------:R-:W-:Y:S01]  /*5500*/  LEA R30, R31, UR4, 0x2 ;  /* 0x000000041f1e7c11 */ /* 0x000fe2000f8e10ff */
[----:B------:R-:W-:Y:S01]  /*5510*/  BAR.SYNC.DEFER_BLOCKING 0x0 ;  /* 0x0000000000007b1d */ /* 0x000fe20000010000 */
[----:B------:R-:W-:Y:S01]  /*5520*/  LEA.HI.X.SX32 R93, R23, R20, 0x1, P4 ;  /* 0x00000014175d7211 */ /* 0x000fe200020f0eff */
[----:B------:R-:W-:Y:S01]  /*5530*/  IMAD R23, R21, 0x4, R22 ;  /* 0x0000000415177824 */ /* 0x000fe200078e0216 */
[----:B------:R-:W-:-:S02]  /*5540*/  LEA R90, P4, R22, R70, 0x1 ;  /* 0x00000046165a7211 */ /* 0x000fc400078808ff */
[----:B------:R-:W-:Y:S02]  /*5550*/  LEA R162, R25, UR4, 0x2 ;  /* 0x0000000419a27c11 */ /* 0x000fe4000f8e10ff */
[----:B------:R-:W-:Y:S01]  /*5560*/  LEA.HI.X.SX32 R91, R22, R20, 0x1, P4 ;  /* 0x00000014165b7211 */ /* 0x000fe200020f0eff */
[----:B------:R-:W-:Y:S01]  /*5570*/  IMAD R22, R21, 0x4, R23 ;  /* 0x0000000415167824 */ /* 0x000fe200078e0217 */
[C---:B------:R-:W-:Y:S02]  /*5580*/  LEA R88, P4, R23.reuse, R70, 0x1 ;  /* 0x0000004617587211 */ /* 0x040fe400078808ff */
[----:B------:R-:W-:Y:S02]  /*5590*/  PRMT R36, RZ, 0x7610, R36 ;  /* 0x00007610ff247816 */ /* 0x000fe40000000024 */
[----:B------:R-:W-:Y:S01]  /*55a0*/  LEA.HI.X.SX32 R89, R23, R20, 0x1, P4 ;  /* 0x0000001417597211 */ /* 0x000fe200020f0eff */
[----:B------:R-:W-:Y:S01]  /*55b0*/  IMAD R23, R21, 0x4, R22 ;  /* 0x0000000415177824 */ /* 0x000fe200078e0216 */
[----:B------:R-:W-:-:S02]  /*55c0*/  LEA R86, P4, R22, R70, 0x1 ;  /* 0x0000004616567211 */ /* 0x000fc400078808ff */
[----:B------:R-:W-:Y:S02]  /*55d0*/  PRMT R34, RZ, 0x7610, R34 ;  /* 0x00007610ff227816 */ /* 0x000fe40000000022 */
[----:B------:R-:W-:Y:S01]  /*55e0*/  LEA.HI.X.SX32 R87, R22, R20, 0x1, P4 ;  /* 0x0000001416577211 */ /* 0x000fe200020f0eff */
[----:B------:R-:W-:Y:S01]  /*55f0*/  IMAD R22, R21, 0x4, R23 ;  /* 0x0000000415167824 */ /* 0x000fe200078e0217 */
[C---:B------:R-:W-:Y:S02]  /*5600*/  LEA R84, P4, R23.reuse, R70, 0x1 ;  /* 0x0000004617547211 */ /* 0x040fe400078808ff */
[----:B------:R-:W-:Y:S01]  /*5610*/  PRMT R32, RZ, 0x7610, R32 ;  /* 0x00007610ff207816 */ /* 0x000fe20000000020 */
[----:B------:R-:W0:Y:S01]  /*5620*/  @!P3 LDS R26, [R30+0x8000] ;  /* 0x008000001e1ab984 */ /* 0x000e220000000800 */
[----:B------:R-:W-:Y:S01]  /*5630*/  LEA.HI.X.SX32 R85, R23, R20, 0x1, P4 ;  /* 0x0000001417557211 */ /* 0x000fe200020f0eff */
[----:B------:R-:W-:Y:S01]  /*5640*/  IMAD R23, R21, 0x4, R22 ;  /* 0x0000000415177824 */ /* 0x000fe200078e0216 */
[----:B------:R-:W-:-:S02]  /*5650*/  LEA R82, P4, R22, R70, 0x1 ;  /* 0x0000004616527211 */ /* 0x000fc400078808ff */
[----:B------:R-:W-:Y:S02]  /*5660*/  PRMT R57, RZ, 0x7610, R57 ;  /* 0x00007610ff397816 */ /* 0x000fe40000000039 */
        /* <DEDUP_REMOVED lines=15> */
[----:B------:R-:W-:Y:S01]  /*5760*/  PRMT R49, RZ, 0x7610, R49 ;  /* 0x00007610ff317816 */ /* 0x000fe20000000031 */
[----:B------:R-:W-:Y:S01]  /*5770*/  IMAD R21, R21, 0x4, R23 ;  /* 0x0000000415157824 */ /* 0x000fe200078e0217 */
[----:B------:R-:W-:Y:S02]  /*5780*/  LEA.HI.X.SX32 R75, R22, R20, 0x1, P4 ;  /* 0x00000014164b7211 */ /* 0x000fe400020f0eff */
[C---:B------:R-:W-:Y:S02]  /*5790*/  LEA R72, P4, R23.reuse, R70, 0x1 ;  /* 0x0000004617487211 */ /* 0x040fe400078808ff */
[----:B------:R-:W-:Y:S02]  /*57a0*/  PRMT R47, RZ, 0x7610, R47 ;  /* 0x00007610ff2f7816 */ /* 0x000fe4000000002f */
[----:B------:R-:W-:Y:S02]  /*57b0*/  LEA.HI.X.SX32 R73, R23, R20, 0x1, P4 ;  /* 0x0000001417497211 */ /* 0x000fe400020f0eff */
[----:B------:R-:W-:Y:S01]  /*57c0*/  LEA R70, P4, R21, R70, 0x1 ;  /* 0x0000004615467211 */ /* 0x000fe200078808ff */
[----:B0-----:R-:W0:Y:S01]  /*57d0*/  SHFL.BFLY PT, R29, R26, 0x1, 0x1f ;  /* 0x0c201f001a1d7f89 */ /* 0x001e2200000e0000 */
[----:B------:R-:W-:-:S02]  /*57e0*/  PRMT R23, RZ, 0x7610, R23 ;  /* 0x00007610ff177816 */ /* 0x000fc40000000017 */
[----:B------:R-:W-:Y:S02]  /*57f0*/  LEA.HI.X.SX32 R71, R21, R20, 0x1, P4 ;  /* 0x0000001415477211 */ /* 0x000fe400020f0eff */
[----:B------:R-:W-:Y:S02]  /*5800*/  LOP3.LUT P4, RZ, R2, 0x1, RZ, 0xc0, !PT ;  /* 0x0000000102ff7812 */ /* 0x000fe4000788c0ff */
[----:B------:R-:W-:Y:S02]  /*5810*/  PRMT R21, RZ, 0x7610, R21 ;  /* 0x00007610ff157816 */ /* 0x000fe40000000015 */
[----:B------:R-:W-:Y:S02]  /*5820*/  ISETP.LT.U32.AND P4, PT, R31, 0x80, !P4 ;  /* 0x000000801f00780c */ /* 0x000fe40006781070 */
[----:B------:R-:W-:Y:S02]  /*5830*/  PRMT R45, RZ, 0x7610, R45 ;  /* 0x00007610ff2d7816 */ /* 0x000fe4000000002d */
[----:B------:R-:W-:-:S02]  /*5840*/  PRMT R43, RZ, 0x7610, R43 ;  /* 0x00007610ff2b7816 */ /* 0x000fc4000000002b */
[----:B------:R-:W-:Y:S02]  /*5850*/  PRMT R41, RZ, 0x7610, R41 ;  /* 0x00007610ff297816 */ /* 0x000fe40000000029 */
[----:B------:R-:W-:Y:S02]  /*5860*/  PRMT R39, RZ, 0x7610, R39 ;  /* 0x00007610ff277816 */ /* 0x000fe40000000027 */
[----:B------:R-:W-:Y:S02]  /*5870*/  PRMT R37, RZ, 0x7610, R37 ;  /* 0x00007610ff257816 */ /* 0x000fe40000000025 */
[----:B0-----:R-:W-:-:S05]  /*5880*/  FMNMX R26, R26, R29, !PT ;  /* 0x0000001d1a1a7209 */ /* 0x001fca0007800000 */
[----:B------:R0:W-:Y:S01]  /*5890*/  @P4 STS [R30+0x8000], R26 ;  /* 0x0080001a1e004388 */ /* 0x0001e20000000800 */
[----:B------:R-:W-:Y:S01]  /*58a0*/  BAR.SYNC.DEFER_BLOCKING 0x0 ;  /* 0x0000000000007b1d */ /* 0x000fe20000010000 */
[----:B0-----:R-:W-:-:S05]  /*58b0*/  PRMT R26, RZ, 0x7610, R26 ;  /* 0x00007610ff1a7816 */ /* 0x001fca000000001a */
[----:B------:R-:W0:Y:S02]  /*58c0*/  LDS R156, [R162+0x8000] ;  /* 0x00800000a29c7984 */ /* 0x000e240000000800 */
[----:B------:R-:W-:Y:S01]  /*58d0*/  BAR.SYNC.DEFER_BLOCKING 0x0 ;  /* 0x0000000000007b1d */ /* 0x000fe20000010000 */
[----:B0-----:R-:W-:-:S05]  /*58e0*/  FMNMX R156, R156, -INF , !PT ;  /* 0xff8000009c9c7809 */ /* 0x001fca0007800000 */
[-CC-:B------:R-:W-:Y:S01]  /*58f0*/  FFMA R4, R4, R28.reuse, -R156.reuse ;  /* 0x0000001c04047223 */ /* 0x180fe2000000089c */
[-CC-:B------:R-:W-:Y:S01]  /*5900*/  FFMA R5, R5, R28.reuse, -R156.reuse ;  /* 0x0000001c05057223 */ /* 0x180fe2000000089c */
[-CC-:B------:R-:W-:Y:S01]  /*5910*/  FFMA R6, R6, R28.reuse, -R156.reuse ;  /* 0x0000001c06067223 */ /* 0x180fe2000000089c */
[-CC-:B------:R-:W-:Y:S01]  /*5920*/  FFMA R7, R7, R28.reuse, -R156.reuse ;  /* 0x0000001c07077223 */ /* 0x180fe2000000089c */
[----:B------:R-:W-:Y:S01]  /*5930*/  FMUL R4, R4, 1.4426950216293334961 ;  /* 0x3fb8aa3b04047820 */ /* 0x000fe20000400000 */
[----:B------:R-:W-:Y:S01]  /*5940*/  FMUL R5, R5, 1.4426950216293334961 ;  /* 0x3fb8aa3b05057820 */ /* 0x000fe20000400000 */
[----:B------:R-:W-:Y:S01]  /*5950*/  FMUL R6, R6, 1.4426950216293334961 ;  /* 0x3fb8aa3b06067820 */ /* 0x000fe20000400000 */
[----:B------:R-:W-:Y:S01]  /*5960*/  FMUL R7, R7, 1.4426950216293334961 ;  /* 0x3fb8aa3b07077820 */ /* 0x000fe20000400000 */
[----:B------:R-:W-:Y:S01]  /*5970*/  MUFU.EX2 R210, R4 ;  /* 0x0000000400d27308 */ /* 0x000fe20000000800 */
[-CC-:B------:R-:W-:Y:S01]  /*5980*/  FFMA R8, R8, R28.reuse, -R156.reuse ;  /* 0x0000001c08087223 */ /* 0x180fe2000000089c */
[-CC-:B------:R-:W-:Y:S01]  /*5990*/  FFMA R9, R9, R28.reuse, -R156.reuse ;  /* 0x0000001c09097223 */ /* 0x180fe2000000089c */
[-CC-:B------:R-:W-:Y:S01]  /*59a0*/  FFMA R10, R10, R28.reuse, -R156.reuse ;  /* 0x0000001c0a0a7223 */ /* 0x180fe2000000089c */
[-CC-:B------:R-:W-:Y:S01]  /*59b0*/  FFMA R11, R11, R28.reuse, -R156.reuse ;  /* 0x0000001c0b0b7223 */ /* 0x180fe2000000089c */
[----:B------:R-:W-:Y:S01]  /*59c0*/  FMUL R8, R8, 1.4426950216293334961 ;  /* 0x3fb8aa3b08087820 */ /* 0x000fe20000400000 */
[----:B------:R-:W-:Y:S01]  /*59d0*/  FMUL R9, R9, 1.4426950216293334961 ;  /* 0x3fb8aa3b09097820 */ /* 0x000fe20000400000 */
[----:B------:R-:W-:Y:S01]  /*59e0*/  FMUL R10, R10, 1.4426950216293334961 ;  /* 0x3fb8aa3b0a0a7820 */ /* 0x000fe20000400000 */
[----:B------:R-:W0:Y:S01]  /*59f0*/  MUFU.EX2 R211, R5 ;  /* 0x0000000500d37308 */ /* 0x000e220000000800 */
[----:B------:R-:W-:Y:S01]  /*5a00*/  FMUL R11, R11, 1.4426950216293334961 ;  /* 0x3fb8aa3b0b0b7820 */ /* 0x000fe20000400000 */
[-CC-:B------:R-:W-:Y:S01]  /*5a10*/  FFMA R12, R12, R28.reuse, -R156.reuse ;  /* 0x0000001c0c0c7223 */ /* 0x180fe2000000089c */
[-CC-:B------:R-:W-:Y:S01]  /*5a20*/  FFMA R13, R13, R28.reuse, -R156.reuse ;  /* 0x0000001c0d0d7223 */ /* 0x180fe2000000089c */
[-CC-:B------:R-:W-:Y:S01]  /*5a30*/  FFMA R14, R14, R28.reuse, -R156.reuse ;  /* 0x0000001c0e0e7223 */ /* 0x180fe2000000089c */
[-CC-:B------:R-:W-:Y:S01]  /*5a40*/  FFMA R15, R15, R28.reuse, -R156.reuse ;  /* 0x0000001c0f0f7223 */ /* 0x180fe2000000089c */
[----:B------:R-:W-:Y:S01]  /*5a50*/  FMUL R12, R12, 1.4426950216293334961 ;  /* 0x3fb8aa3b0c0c7820 */ /* 0x000fe20000400000 */
[----:B------:R-:W-:Y:S01]  /*5a60*/  FMUL R13, R13, 1.4426950216293334961 ;  /* 0x3fb8aa3b0d0d7820 */ /* 0x000fe20000400000 */
[----:B------:R-:W1:Y:S01]  /*5a70*/  MUFU.EX2 R208, R6 ;  /* 0x0000000600d07308 */ /* 0x000e620000000800 */
[----:B------:R-:W-:Y:S01]  /*5a80*/  FMUL R14, R14, 1.4426950216293334961 ;  /* 0x3fb8aa3b0e0e7820 */ /* 0x000fe20000400000 */
[----:B------:R-:W-:Y:S01]  /*5a90*/  FMUL R15, R15, 1.4426950216293334961 ;  /* 0x3fb8aa3b0f0f7820 */ /* 0x000fe20000400000 */
[-CC-:B------:R-:W-:Y:S01]  /*5aa0*/  FFMA R16, R16, R28.reuse, -R156.reuse ;  /* 0x0000001c10107223 */ /* 0x180fe2000000089c */
[-CC-:B------:R-:W-:Y:S01]  /*5ab0*/  FFMA R17, R17, R28.reuse, -R156.reuse ;  /* 0x0000001c11117223 */ /* 0x180fe2000000089c */
[-CC-:B------:R-:W-:Y:S01]  /*5ac0*/  FFMA R18, R18, R28.reuse, -R156.reuse ;  /* 0x0000001c12127223 */ /* 0x180fe2000000089c */
[----:B------:R-:W-:Y:S01]  /*5ad0*/  FFMA R19, R19, R28, -R156 ;  /* 0x0000001c13137223 */ /* 0x000fe2000000089c */
[----:B------:R-:W-:Y:S01]  /*5ae0*/  FMUL R16, R16, 1.4426950216293334961 ;  /* 0x3fb8aa3b10107820 */ /* 0x000fe20000400000 */
[----:B------:R-:W2:Y:S01]  /*5af0*/  MUFU.EX2 R209, R7 ;  /* 0x0000000700d17308 */ /* 0x000ea20000000800 */
[----:B0-----:R-:W-:Y:S01]  /*5b00*/  FADD R4, R210, R211 ;  /* 0x000000d3d2047221 */ /* 0x001fe20000000000 */
[----:B------:R-:W-:Y:S01]  /*5b10*/  FMUL R17, R17, 1.4426950216293334961 ;  /* 0x3fb8aa3b11117820 */ /* 0x000fe20000400000 */
[----:B------:R-:W-:Y:S01]  /*5b20*/  FMUL R18, R18, 1.4426950216293334961 ;  /* 0x3fb8aa3b12127820 */ /* 0x000fe20000400000 */
[----:B------:R-:W-:-:S04]  /*5b30*/  FMUL R19, R19, 1.4426950216293334961 ;  /* 0x3fb8aa3b13137820 */ /* 0x000fc80000400000 */
[----:B------:R-:W0:Y:S01]  /*5b40*/  MUFU.EX2 R160, R8 ;  /* 0x0000000800a07308 */ /* 0x000e220000000800 */
[----:B-1----:R-:W-:-:S07]  /*5b50*/  FADD R4, R208, R4 ;  /* 0x00000004d0047221 */ /* 0x002fce0000000000 */
[----:B------:R-:W1:Y:S01]  /*5b60*/  MUFU.EX2 R161, R9 ;  /* 0x0000000900a17308 */ /* 0x000e620000000800 */
[----:B--2---:R-:W-:-:S07]  /*5b70*/  FADD R4, R209, R4 ;  /* 0x00000004d1047221 */ /* 0x004fce0000000000 */
[----:B------:R-:W2:Y:S01]  /*5b80*/  MUFU.EX2 R158, R10 ;  /* 0x0000000a009e7308 */ /* 0x000ea20000000800 */
[----:B0-----:R-:W-:-:S07]  /*5b90*/  FADD R4, R160, R4 ;  /* 0x00000004a0047221 */ /* 0x001fce0000000000 */
        /* <DEDUP_REMOVED lines=17> */
[----:B0-----:R-:W-:-:S04]  /*5cb0*/  FADD R4, R181, R4 ;  /* 0x00000004b5047221 */ /* 0x001fc80000000000 */
[----:B-1----:R-:W-:-:S04]  /*5cc0*/  FADD R4, R180, R4 ;  /* 0x00000004b4047221 */ /* 0x002fc80000000000 */
[----:B--2---:R-:W-:-:S05]  /*5cd0*/  FADD R4, R163, R4 ;  /* 0x00000004a3047221 */ /* 0x004fca0000000000 */
[----:B------:R-:W0:Y:S02]  /*5ce0*/  SHFL.BFLY PT, R5, R4, 0x10, 0x1f ;  /* 0x0e001f0004057f89 */ /* 0x000e2400000e0000 */
[----:B0-----:R-:W-:-:S05]  /*5cf0*/  FADD R4, R4, R5 ;  /* 0x0000000504047221 */ /* 0x001fca0000000000 */
[----:B------:R-:W-:Y:S01]  /*5d00*/  @!P2 STS [R27+0x8000], R4 ;  /* 0x008000041b00a388 */ /* 0x000fe20000000800 */
[----:B------:R-:W-:Y:S06]  /*5d10*/  BAR.SYNC.DEFER_BLOCKING 0x0 ;  /* 0x0000000000007b1d */ /* 0x000fec0000010000 */
[----:B------:R-:W0:Y:S04]  /*5d20*/  @!P3 LDS R28, [R30+0x8000] ;  /* 0x008000001e1cb984 */ /* 0x000e280000000800 */
[----:B0-----:R-:W0:Y:S02]  /*5d30*/  SHFL.BFLY PT, R4, R28, 0x1, 0x1f ;  /* 0x0c201f001c047f89 */ /* 0x001e2400000e0000 */
[----:B0-----:R-:W-:-:S05]  /*5d40*/  FADD R28, R28, R4 ;  /* 0x000000041c1c7221 */ /* 0x001fca0000000000 */
[----:B------:R0:W-:Y:S01]  /*5d50*/  @P4 STS [R30+0x8000], R28 ;  /* 0x0080001c1e004388 */ /* 0x0001e20000000800 */
[----:B------:R-:W-:Y:S01]  /*5d60*/  BAR.SYNC.DEFER_BLOCKING 0x0 ;  /* 0x0000000000007b1d */ /* 0x000fe20000010000 */
[----:B------:R-:W-:Y:S02]  /*5d70*/  PRMT R19, RZ, 0x7610, R19 ;  /* 0x00007610ff137816 */ /* 0x000fe40000000013 */
[----:B------:R-:W-:Y:S02]  /*5d80*/  PRMT R17, RZ, 0x7610, R17 ;  /* 0x00007610ff117816 */ /* 0x000fe40000000011 */
[----:B------:R-:W-:Y:S02]  /*5d90*/  PRMT R15, RZ, 0x7610, R15 ;  /* 0x00007610ff0f7816 */ /* 0x000fe4000000000f */
[----:B0-----:R-:W-:Y:S02]  /*5da0*/  PRMT R30, RZ, 0x7610, R30 ;  /* 0x00007610ff1e7816 */ /* 0x001fe4000000001e */
[----:B------:R-:W-:-:S02]  /*5db0*/  PRMT R28, RZ, 0x7610, R28 ;  /* 0x00007610ff1c7816 */ /* 0x000fc4000000001c */
[----:B------:R-:W-:Y:S02]  /*5dc0*/  PRMT R13, RZ, 0x7610, R13 ;  /* 0x00007610ff0d7816 */ /* 0x000fe4000000000d */
[----:B------:R-:W-:Y:S02]  /*5dd0*/  PRMT R11, RZ, 0x7610, R11 ;  /* 0x00007610ff0b7816 */ /* 0x000fe4000000000b */
[----:B------:R-:W-:Y:S02]  /*5de0*/  PRMT R9, RZ, 0x7610, R9 ;  /* 0x00007610ff097816 */ /* 0x000fe40000000009 */
[----:B------:R-:W-:Y:S02]  /*5df0*/  PRMT R7, RZ, 0x7610, R7 ;  /* 0x00007610ff077816 */ /* 0x000fe40000000007 */
[----:B------:R-:W-:Y:S01]  /*5e00*/  PRMT R5, RZ, 0x7610, R5 ;  /* 0x00007610ff057816 */ /* 0x000fe20000000005 */
[----:B------:R-:W2:Y:S04]  /*5e10*/  @P1 LDG.E.U16 R69, desc[UR8][R206.64] ;  /* 0x00000008ce451981 */ /* 0x000ea8000c1e1500 */
[----:B------:R-:W3:Y:S04]  /*5e20*/  @P1 LDG.E.U16 R66, desc[UR8][R202.64] ;  /* 0x00000008ca421981 */ /* 0x000ee8000c1e1500 */
[----:B------:R-:W4:Y:S04]  /*5e30*/  @P1 LDG.E.U16 R64, desc[UR8][R198.64] ;  /* 0x00000008c6401981 */ /* 0x000f28000c1e1500 */
        /* <DEDUP_REMOVED lines=35> */
[----:B------:R-:W4:Y:S01]  /*6070*/  @P1 LDG.E.U16 R55, desc[UR8][R178.64] ;  /* 0x00000008b2371981 */ /* 0x000f22000c1e1500 */
[----:B------:R-:W-:-:S03]  /*6080*/  PRMT R35, RZ, 0x7610, R35 ;  /* 0x00007610ff237816 */ /* 0x000fc60000000023 */
        /* <DEDUP_REMOVED lines=40> */
[----:B------:R-:W0:Y:S01]  /*6310*/  LDS R162, [R162+0x8000] ;  /* 0x00800000a2a27984 */ /* 0x000e220000000800 */
[----:B------:R-:W-:Y:S01]  /*6320*/  BAR.SYNC.DEFER_BLOCKING 0x0 ;  /* 0x0000000000007b1d */ /* 0x000fe20000010000 */
[----:B------:R-:W-:-:S06]  /*6330*/  UIADD3 UR75, UPT, UPT, UR5, 0x100, URZ ;  /* 0x00000100054b7890 */ /* 0x000fcc000fffe0ff */
[----:B------:R-:W-:-:S05]  /*6340*/  VIADD R24, R24, UR75 ;  /* 0x0000004b18187c36 */ /* 0x000fca0008000000 */
[----:B------:R-:W-:Y:S01]  /*6350*/  R2UR UR11, R24 ;  /* 0x00000000180b72ca */ /* 0x000fe200000e0000 */
[----:B--2---:R1:W-:Y:S04]  /*6360*/  STS.U16 [R0+UR4+0x8000], R69 ;  /* 0x0080004500007988 */ /* 0x0043e80008000404 */
[----:B---3--:R-:W-:Y:S01]  /*6370*/  STS.U16 [R0+UR4+0x8400], R66 ;  /* 0x0084004200007988 */ /* 0x008fe20008000404 */
[----:B-1----:R-:W-:-:S03]  /*6380*/  LOP3.LUT R69, R0, 0x40, RZ, 0x3c, !PT ;  /* 0x0000004000457812 */ /* 0x002fc600078e3cff */
[----:B----4-:R-:W-:Y:S04]  /*6390*/  STS.U16 [R0+UR4+0x8800], R64 ;  /* 0x0088004000007988 */ /* 0x010fe80008000404 */
        /* <DEDUP_REMOVED lines=59> */
[----:B------:R2:W-:Y:S01]  /*6750*/  STS.U16 [R69+UR4+0xfa00], R6 ;  /* 0x00fa000645007988 */ /* 0x0005e20008000404 */
[----:B-1----:R-:W-:-:S03]  /*6760*/  F2FP.F16.F32.PACK_AB R5, R209, R208 ;  /* 0x000000d0d105723e */ /* 0x002fc600000000ff */
[----:B------:R1:W-:Y:S01]  /*6770*/  STS.U16 [R69+UR4+0xfe00], R4 ;  /* 0x00fe000445007988 */ /* 0x0003e20008000404 */
[----:B------:R-:W-:Y:S01]  /*6780*/  ULEA UR10, UR10, UR11, 0x2 ;  /* 0x0000000b0a0a7291 */ /* 0x000fe2000f8e10ff */
[----:B------:R-:W-:Y:S02]  /*6790*/  F2FP.F16.F32.PACK_AB R7, R159, R158 ;  /* 0x0000009e9f07723e */ /* 0x000fe400000000ff */
[----:B--2---:R-:W-:Y:S02]  /*67a0*/  F2FP.F16.F32.PACK_AB R6, R161, R160 ;  /* 0x000000a0a106723e */ /* 0x004fe400000000ff */
[----:B-1----:R-:W-:Y:S02]  /*67b0*/  F2FP.F16.F32.PACK_AB R4, R211, R210 ;  /* 0x000000d2d304723e */ /* 0x002fe400000000ff */
[----:B------:R1:W5:Y:S04]  /*67c0*/  LDL.LU R211, [R1+0x16c] ;  /* 0x00016c0001d37983 */ /* 0x0003680000300800 */
[----:B------:R1:W5:Y:S04]  /*67d0*/  LDL.LU R210, [R1+0x168] ;  /* 0x0001680001d27983 */ /* 0x0003680000300800 */
[----:B------:R1:W5:Y:S04]  /*67e0*/  LDL.LU R209, [R1+0x164] ;  /* 0x0001640001d17983 */ /* 0x0003680000300800 */
[----:B------:R1:W5:Y:S01]  /*67f0*/  LDL.LU R208, [R1+0x160] ;  /* 0x0001600001d07983 */ /* 0x0003620000300800 */
[----:B------:R-:W-:-:S03]  /*6800*/  F2FP.F16.F32.PACK_AB R8, R157, R68 ;  /* 0x000000449d08723e */ /* 0x000fc600000000ff */
[----:B------:R1:W5:Y:S01]  /*6810*/  LDL.LU R161, [R1+0x15c] ;  /* 0x00015c0001a17983 */ /* 0x0003620000300800 */
[----:B------:R-:W-:-:S03]  /*6820*/  IMAD.U32 R13, RZ, RZ, UR10 ;  /* 0x0000000aff0d7e24 */ /* 0x000fc6000f8e00ff */
[----:B------:R1:W5:Y:S01]  /*6830*/  LDL.LU R160, [R1+0x158] ;  /* 0x0001580001a07983 */ /* 0x0003620000300800 */
[----:B------:R-:W-:-:S03]  /*6840*/  F2FP.F16.F32.PACK_AB R9, R3, R2 ;  /* 0x000000020309723e */ /* 0x000fc600000000ff */
[----:B------:R1:W5:Y:S04]  /*6850*/  LDL.LU R159, [R1+0x154] ;  /* 0x00015400019f7983 */ /* 0x0003680000300800 */
[----:B------:R1:W5:Y:S04]  /*6860*/  LDL.LU R158, [R1+0x150] ;  /* 0x00015000019e7983 */ /* 0x0003680000300800 */
[----:B------:R1:W5:Y:S04]  /*6870*/  LDL.LU R157, [R1+0x14c] ;  /* 0x00014c00019d7983 */ /* 0x0003680000300800 */
[----:B------:R1:W5:Y:S04]  /*6880*/  LDL.LU R68, [R1+0x148] ;  /* 0x0001480001447983 */ /* 0x0003680000300800 */
[----:B------:R1:W5:Y:S04]  /*6890*/  LDL.LU R3, [R1+0x140] ;  /* 0x0001400001037983 */ /* 0x0003680000300800 */
[----:B------:R1:W5:Y:S04]  /*68a0*/  LDL.LU R2, [R1+0x13c] ;  /* 0x00013c0001027983 */ /* 0x0003680000300800 */
[----:B------:R1:W-:Y:S01]  /*68b0*/  STL [R1+0x130], R13 ;  /* 0x0001300d01007387 */ /* 0x0003e20000100800 */
[----:B------:R-:W-:Y:S01]  /*68c0*/  FADD R12, -R156, -INF ;  /* 0xff8000009c0c7421 */ /* 0x000fe20000000100 */
[----:B------:R-:W-:-:S02]  /*68d0*/  F2FP.F16.F32.PACK_AB R10, R181, R252 ;  /* 0x000000fcb50a723e */ /* 0x000fc400000000ff */
[----:B------:R-:W-:Y:S01]  /*68e0*/  F2FP.F16.F32.PACK_AB R11, R163, R180 ;  /* 0x000000b4a30b723e */ /* 0x000fe200000000ff */
[----:B------:R-:W-:Y:S01]  /*68f0*/  FMUL R12, R12, 1.4426950216293334961 ;  /* 0x3fb8aa3b0c0c7820 */ /* 0x000fe20000400000 */
[----:B0-----:R-:W-:Y:S06]  /*6900*/  @!P1 BRA `(.L_x_9) ;  /* 0x00000000000c9947 */ /* 0x001fec0003800000 */
[----:B------:R-:W-:-:S13]  /*6910*/  R2UR UR10, R13 ;  /* 0x000000000d0a72ca */ /* 0x000fda00000e0000 */
[----:B------:R0:W-:Y:S01]  /*6920*/  STTM.16dp32bit_t0_t15.x8 tmem[UR10], R4 ;  /* 0x00000004000079ed */ /* 0x0001e2000898000a */
[----:B------:R0:W-:Y:S02]  /*6930*/  STTM.16dp32bit_t16_t31.x8 tmem[UR10+0x8], R4 ;  /* 0x00000804000079ed */ /* 0x0001e400089a000a */
.L_x_9:
[----:B------:R-:W2:Y:S01]  /*6940*/  FENCE.VIEW.ASYNC.T ;  /* 0x00000000000073c6 */ /* 0x000ea20000000200 */
[----:B------:R3:W4:Y:S01]  /*6950*/  MUFU.EX2 R69, R12 ;  /* 0x0000000c00457308 */ /* 0x0007220000000800 */
[----:B--2---:R-:W-:Y:S06]  /*6960*/  BAR.SYNC.DEFER_BLOCKING 0x0 ;  /* 0x0000000000007b1d */ /* 0x004fec0000010000 */
[----:B01-3--:R-:W0:Y:S01]  /*6970*/  LDTM.16dp32bit_t0_t15.x64 R4, tmem[UR7] ;  /* 0x00000007000479ee */ /* 0x00be220008b00000 */
[----:B------:R-:W1:Y:S01]  /*6980*/  LDTM.16dp32bit_t16_t31.x64 R4, tmem[UR7+0x40] ;  /* 0x00004007000479ee */ /* 0x000e620008b20000 */
[----:B------:R-:W-:Y:S01]  /*6990*/  NOP ;  /* 0x0000000000007918 */ /* 0x000fe20000000000 */
[----:B------:R-:W-:Y:S05]  /*69a0*/  @!P1 BRA `(.L_x_10) ;  /* 0x0000000400089947 */ /* 0x000fea0003800000 */
[C---:B01--4-:R-:W-:Y:S01]  /*69b0*/  FMUL R4, R69.reuse, R4 ;  /* 0x0000000445047220 */ /* 0x053fe20000400000 */
[C---:B------:R-:W-:Y:S01]  /*69c0*/  FMUL R5, R69.reuse, R5 ;  /* 0x0000000545057220 */ /* 0x040fe20000400000 */
        /* <DEDUP_REMOVED lines=61> */
[----:B------:R-:W-:-:S04]  /*6da0*/  FMUL R67, R69, R67 ;  /* 0x0000004345437220 */ /* 0x000fc80000400000 */
[----:B------:R2:W-:Y:S01]  /*6db0*/  STTM.16dp32bit_t0_t15.x64 tmem[UR7], R4 ;  /* 0x00000004000079ed */ /* 0x0005e20008b00007 */
[----:B------:R2:W-:Y:S02]  /*6dc0*/  STTM.16dp32bit_t16_t31.x64 tmem[UR7+0x40], R4 ;  /* 0x00004004000079ed */ /* 0x0005e40008b20007 */
.L_x_10:
[----:B012---:R0:W5:Y:S01]  /*6dd0*/  LDL R9, [R1+0x138] ;  /* 0x0001380001097983 */ /* 0x0071620000100800 */
[----:B------:R-:W1:Y:S01]  /*6de0*/  LDC R6, c[0x0][0x3f0] ;  /* 0x0000fc00ff067b82 */ /* 0x000e620000000800 */
[----:B------:R-:W2:Y:S07]  /*6df0*/  FENCE.VIEW.ASYNC.T ;  /* 0x00000000000073c6 */ /* 0x000eae0000000200 */
[----:B--2---:R-:W-:Y:S01]  /*6e00*/  BAR.SYNC.DEFER_BLOCKING 0x0 ;  /* 0x0000000000007b1d */ /* 0x004fe20000010000 */
[----:B-1----:R-:W-:-:S05]  /*6e10*/  VIADD R6, R6, 0xffffffc0 ;  /* 0xffffffc006067836 */ /* 0x002fca0000000000 */
[----:B------:R1:W-:Y:S06]  /*6e20*/  MEMBAR.ALL.CTA ;  /* 0x0000000000007992 */ /* 0x0003ec0000008000 */
[----:B-1----:R-:W1:Y:S02]  /*6e30*/  FENCE.VIEW.ASYNC.S ;  /* 0x00000000000073c6 */ /* 0x002e640000000000 */
[----:B-1----:R-:W-:Y:S06]  /*6e40*/  BAR.SYNC.DEFER_BLOCKING 0x0 ;  /* 0x0000000000007b1d */ /* 0x002fec0000010000 */
[----:B0-----:R-:W-:Y:S05]  /*6e50*/  @!P5 BRA `(.L_x_11) ;  /* 0x0000000000c0d947 */ /* 0x001fea0003800000 */
[----:B-----5:R-:W-:Y:S01]  /*6e60*/  VIADD R4, R9, 0x8000 ;  /* 0x0000800009047836 */ /* 0x020fe20000000000 */
[----:B------:R-:W-:Y:S02]  /*6e70*/  LOP3.LUT R157, R157, 0xffffffef, RZ, 0xc0, !PT ;  /* 0xffffffef9d9d7812 */ /* 0x000fe400078ec0ff */
[----:B------:R-:W-:Y:S01]  /*6e80*/  ELECT P6, URZ, PT ;  /* 0x0000000000ff782f */ /* 0x000fe200038c0000 */
[----:B------:R-:W-:Y:S01]  /*6e90*/  IMAD.MOV.U32 R159, RZ, RZ, RZ ;  /* 0x000000ffff9f7224 */ /* 0x000fe200078e00ff */
[----:B------:R-:W-:Y:S01]  /*6ea0*/  UIADD3 UR11, UPT, UPT, UR5, 0x110, URZ ;  /* 0x00000110050b7890 */ /* 0x000fe2000fffe0ff */
[----:B------:R-:W-:Y:S01]  /*6eb0*/  SHF.R.U32.HI R4, RZ, 0x4, R4 ;  /* 0x00000004ff047819 */ /* 0x000fe20000011604 */
[----:B------:R-:W-:Y:S01]  /*6ec0*/  UIADD3 UR12, UPT, UPT, UR5, 0x118, URZ ;  /* 0x00000118050c7890 */ /* 0x000fe2000fffe0ff */
[----:B------:R-:W-:Y:S01]  /*6ed0*/  @P1 LOP3.LUT R157, R157, 0x10, RZ, 0xfc, !PT ;  /* 0x000000109d9d1812 */ /* 0x000fe200078efcff */
[----:B------:R-:W-:Y:S01]  /*6ee0*/  UMOV UR14, 0x0 ;  /* 0x00000000000e7882 */ /* 0x000fe20000000000 */
[----:B------:R-:W-:Y:S01]  /*6ef0*/  SGXT.U32 R4, R4, 0xe ;  /* 0x0000000e0404781a */ /* 0x000fe20000000000 */
[----:B------:R-:W-:Y:S01]  /*6f00*/  UMOV UR15, 0x4400010 ;  /* 0x04400010000f7882 */ /* 0x000fe20000000000 */
[----:B------:R-:W-:Y:S01]  /*6f10*/  LOP3.LUT R157, R157, 0xfffffff7, RZ, 0xc0, !PT ;  /* 0xfffffff79d9d7812 */ /* 0x000fe200078ec0ff */
[----:B------:R-:W-:Y:S01]  /*6f20*/  UMOV UR20, 0x0 ;  /* 0x0000000000147882 */ /* 0x000fe20000000000 */
[C---:B------:R-:W-:Y:S01]  /*6f30*/  R2UR UR10, R4.reuse ;  /* 0x00000000040a72ca */ /* 0x040fe200000e0000 */
[----:B------:R-:W-:Y:S01]  /*6f40*/  UMOV UR21, 0x4400010 ;  /* 0x0440001000157882 */ /* 0x000fe20000000000 */
[----:B------:R-:W-:Y:S01]  /*6f50*/  IADD3 R4, P1, PT, R4, 0x2, RZ ;  /* 0x0000000204047810 */ /* 0x000fe20007f3e0ff */
[----:B------:R-:W-:Y:S01]  /*6f60*/  UMOV UR24, 0x0 ;  /* 0x0000000000187882 */ /* 0x000fe20000000000 */
[----:B------:R-:W-:Y:S01]  /*6f70*/  @P0 LOP3.LUT R157, R157, 0x8, RZ, 0xfc, !PT ;  /* 0x000000089d9d0812 */ /* 0x000fe200078efcff */
[----:B------:R-:W-:Y:S01]  /*6f80*/  UMOV UR25, 0x4400010 ;  /* 0x0440001000197882 */ /* 0x000fe20000000000 */
[C---:B------:R-:W-:Y:S01]  /*6f90*/  IADD3 R5, P0, PT, R4.reuse, 0x2, RZ ;  /* 0x0000000204057810 */ /* 0x040fe20007f1e0ff */
[----:B------:R-:W-:Y:S01]  /*6fa0*/  UMOV UR28, 0x0 ;  /* 0x00000000001c7882 */ /* 0x000fe20000000000 */
[C---:B------:R-:W-:Y:S01]  /*6fb0*/  R2UR UR18, R4.reuse ;  /* 0x00000000041272ca */ /* 0x040fe200000e0000 */
[----:B------:R-:W-:Y:S01]  /*6fc0*/  UMOV UR29, 0x4400010 ;  /* 0x04400010001d7882 */ /* 0x000fe20000000000 */
[----:B------:R-:W-:-:S02]  /*6fd0*/  IADD3 R4, P5, PT, R4, 0x4, RZ ;  /* 0x0000000404047810 */ /* 0x000fc40007fbe0ff */
[----:B------:R-:W-:Y:S01]  /*6fe0*/  R2UR UR22, R5 ;  /* 0x00000000051672ca */ /* 0x000fe200000e0000 */
[----:B------:R-:W-:Y:S01]  /*6ff0*/  @P6 IMAD.MOV.U32 R5, RZ, RZ, 0x40004040 ;  /* 0x40004040ff056424 */ /* 0x000fe200078e00ff */
[----:B------:R-:W-:Y:S02]  /*7000*/  R2UR UR26, R4 ;  /* 0x00000000041a72ca */ /* 0x000fe400000e0000 */
[----:B------:R-:W-:Y:S01]  /*7010*/  MOV R4, UR10 ;  /* 0x0000000a00047c02 */ /* 0x000fe20008000f00 */
[----:B------:R-:W-:Y:S01]  /*7020*/  UIADD3 UR10, UPT, UPT, UR5, 0x108, URZ ;  /* 0x00000108050a7890 */ /* 0x000fe2000fffe0ff */
[----:B------:R-:W-:Y:S02]  /*7030*/  @P6 R2UR UR17, R5 ;  /* 0x00000000051162ca */ /* 0x000fe400000e0000 */
[----:B------:R-:W-:Y:S01]  /*7040*/  @P6 R2UR UR16, R4 ;  /* 0x00000000041062ca */ /* 0x000fe200000e0000 */
[----:B------:R-:W-:-:S05]  /*7050*/  IMAD.MOV.U32 R4, RZ, RZ, RZ ;  /* 0x000000ffff047224 */ /* 0x000fca00078e00ff */
[----:B------:R-:W-:Y:S02]  /*7060*/  IADD3.X R4, PT, PT, R4, 0x40004040, RZ, P1, !PT ;  /* 0x4000404004047810 */ /* 0x000fe40000ffe4ff */
[C---:B------:R-:W-:Y:S02]  /*7070*/  LOP3.LUT P1, RZ, R157.reuse, 0x10, RZ, 0xc0, !PT ;  /* 0x000000109dff7812 */ /* 0x040fe4000782c0ff */
[----:B------:R-:W-:Y:S01]  /*7080*/  R2UR UR19, R4 ;  /* 0x00000000041372ca */ /* 0x000fe200000e0000 */
[--C-:B------:R-:W-:Y:S01]  /*7090*/  IMAD.X R5, RZ, RZ, R4.reuse, P0 ;  /* 0x000000ffff057224 */ /* 0x100fe200000e0604 */
[----:B------:R-:W-:Y:S01]  /*70a0*/  LOP3.LUT P0, RZ, R157, 0x8, RZ, 0xc0, !PT ;  /* 0x000000089dff7812 */ /* 0x000fe2000780c0ff */
[----:B------:R-:W-:Y:S01]  /*70b0*/  IMAD.X R4, RZ, RZ, R4, P5 ;  /* 0x000000ffff047224 */ /* 0x000fe200028e0604 */
[----:B------:R0:W-:Y:S02]  /*70c0*/  UTCHMMA tmem[UR75], gdesc[UR16], tmem[UR5], tmem[UR14], idesc[UR15], UPT ;  /* 0x00ff0e104b0079ea */ /* 0x0001e4000b800005 */
[----:B------:R-:W-:-:S02]  /*70d0*/  R2UR UR23, R5 ;  /* 0x00000000051772ca */ /* 0x000fc400000e0000 */
[----:B------:R-:W-:Y:S02]  /*70e0*/  R2UR UR27, R4 ;  /* 0x00000000041b72ca */ /* 0x000fe400000e0000 */
[----:B------:R-:W-:-:S03]  /*70f0*/  @P6 MOV R4, R158 ;  /* 0x0000009e00046202 */ /* 0x000fc60000000f00 */
[----:B------:R0:W-:Y:S01]  /*7100*/  UTCHMMA tmem[UR10], gdesc[UR18], tmem[UR5], tmem[UR20], idesc[UR21], UPT ;  /* 0x00ff14120a0079ea */ /* 0x0001e2000b800005 */
[----:B------:R-:W-:-:S05]  /*7110*/  @P6 R2UR UR13, R4 ;  /* 0x00000000040d62ca */ /* 0x000fca00000e0000 */
[----:B------:R0:W-:Y:S02]  /*7120*/  UTCHMMA tmem[UR11], gdesc[UR22], tmem[UR5], tmem[UR24], idesc[UR25], UPT ;  /* 0x00ff18160b0079ea */ /* 0x0001e4000b800005 */
[----:B------:R0:W-:Y:S06]  /*7130*/  UTCHMMA tmem[UR12], gdesc[UR26], tmem[UR5], tmem[UR28], idesc[UR29], UPT ;  /* 0x00ff1c1a0c0079ea */ /* 0x0001ec000b800005 */
[----:B------:R0:W-:Y:S01]  /*7140*/  UTCBAR [UR13], URZ ;  /* 0x000000ff0d0073e9 */ /* 0x0001e200080000ff */
[----:B------:R-:W-:Y:S01]  /*7150*/  NOP ;  /* 0x0000000000007918 */ /* 0x000fe20000000000 */
.L_x_11:
[----:B------:R-:W-:Y:S01]  /*7160*/  ISETP.GE.AND P5, PT, R6, 0x1, PT ;  /* 0x000000010600780c */ /* 0x000fe20003fa6270 */
[----:B----4-:R-:W-:Y:S01]  /*7170*/  FADD R4, R69, R162 ;  /* 0x000000a245047221 */ /* 0x010fe20000000000 */
[----:B------:R-:W-:Y:S01]  /*7180*/  FSEL R69, R156, -INF , P1 ;  /* 0xff8000009c457808 */ /* 0x000fe20000800000 */
[----:B------:R-:W-:-:S03]  /*7190*/  IMAD.MOV.U32 R6, RZ, RZ, RZ ;  /* 0x000000ffff067224 */ /* 0x000fc600078e00ff */
[----:B------:R-:W-:-:S07]  /*71a0*/  FSEL R156, R4, 1, P1 ;  /* 0x3f800000049c7808 */ /* 0x000fce0000800000 */
[----:B------:R-:W-:Y:S05]  /*71b0*/  @!P5 BRA `(.L_x_12) ;  /* 0x000000380044d947 */ /* 0x000fea0003800000 */
[----:B-----5:R-:W-:Y:S01]  /*71c0*/  SHF.R.U32.HI R160, RZ, 0x4, R160 ;  /* 0x00000004ffa07819 */ /* 0x020fe200000116a0 */
[----:B------:R-:W-:Y:S01]  /*71d0*/  IMAD.MOV.U32 R5, RZ, RZ, RZ ;  /* 0x000000ffff057224 */ /* 0x000fe200078e00ff */
[----:B------:R-:W-:Y:S01]  /*71e0*/  LOP3.LUT R157, R157, 0xfffffff7, RZ, 0xc0, !PT ;  /* 0xfffffff79d9d7812 */ /* 0x000fe200078ec0ff */
[----:B------:R-:W-:Y:S01]  /*71f0*/  VIADD R252, R9, 0x18000 ;  /* 0x0001800009fc7836 */ /* 0x000fe20000000000 */
[----:B------:R-:W-:Y:S01]  /*7200*/  SGXT.U32 R4, R160, 0xe ;  /* 0x0000000ea004781a */ /* 0x000fe20000000000 */
[----:B------:R-:W1:Y:S01]  /*7210*/  S2R R9, SR_TID.X ;  /* 0x0000000000097919 */ /* 0x000e620000002100 */
[----:B------:R-:W-:Y:S01]  /*7220*/  @P0 LOP3.LUT R157, R157, 0x8, RZ, 0xfc, !PT ;  /* 0x000000089d9d0812 */ /* 0x000fe200078efcff */
[----:B------:R-:W-:Y:S01]  /*7230*/  IMAD.MOV.U32 R20, RZ, RZ, R69 ;  /* 0x000000ffff147224 */ /* 0x000fe200078e0045 */
[----:B------:R-:W-:Y:S01]  /*7240*/  SHF.R.U32.HI R252, RZ, 0x4, R252 ;  /* 0x00000004fffc7819 */ /* 0x000fe200000116fc */
[----:B------:R2:W-:Y:S01]  /*7250*/  STL [R1+0x12c], R4 ;  /* 0x00012c0401007387 */ /* 0x0005e20000100800 */
[----:B------:R-:W-:Y:S01]  /*7260*/  R2UR UR6, R158 ;  /* 0x000000009e0672ca */ /* 0x000fe200000e0000 */
[----:B------:R-:W-:Y:S01]  /*7270*/  IMAD.MOV.U32 R158, RZ, RZ, 0x1 ;  /* 0x00000001ff9e7424 */ /* 0x000fe200078e00ff */
[----:B------:R-:W-:Y:S01]  /*7280*/  SGXT.U32 R252, R252, 0xe ;  /* 0x0000000efcfc781a */ /* 0x000fe20000000000 */
[----:B------:R-:W-:-:S02]  /*7290*/  IMAD.MOV.U32 R21, RZ, RZ, RZ ;  /* 0x000000ffff157224 */ /* 0x000fc400078e00ff */
[----:B------:R-:W-:Y:S02]  /*72a0*/  IMAD.MOV.U32 R159, RZ, RZ, RZ ;  /* 0x000000ffff9f7224 */ /* 0x000fe400078e00ff */
[----:B------:R-:W-:Y:S01]  /*72b0*/  IMAD.MOV.U32 R160, RZ, RZ, RZ ;  /* 0x000000ffffa07224 */ /* 0x000fe200078e00ff */
[----:B--2---:R-:W-:-:S04]  /*72c0*/  IADD3 R4, P1, PT, R4, 0x2, RZ ;  /* 0x0000000204047810 */ /* 0x004fc80007f3e0ff */
[----:B0-----:R-:W-:Y:S01]  /*72d0*/  R2UR UR10, R4 ;  /* 0x00000000040a72ca */ /* 0x001fe200000e0000 */
[----:B------:R-:W-:Y:S01]  /*72e0*/  IMAD.U32 R4, RZ, RZ, UR4 ;  /* 0x00000004ff047e24 */ /* 0x000fe2000f8e00ff */
[----:B------:R-:W-:-:S04]  /*72f0*/  IADD3.X R5, PT, PT, R5, 0x40004040, RZ, P1, !PT ;  /* 0x4000404005057810 */ /* 0x000fc80000ffe4ff */
[----:B------:R-:W-:Y:S02]  /*7300*/  SHF.R.U32.HI R4, RZ, 0x4, R4 ;  /* 0x00000004ff047819 */ /* 0x000fe40000011604 */
[----:B------:R-:W-:Y:S02]  /*7310*/  R2UR UR11, R5 ;  /* 0x00000000050b72ca */ /* 0x000fe400000e0000 */
[----:B------:R-:W-:-:S04]  /*7320*/  SGXT.U32 R6, R4, 0xe ;  /* 0x0000000e0406781a */ /* 0x000fc80000000000 */
[----:B------:R-:W-:Y:S01]  /*7330*/  IADD3 R4, P5, PT, R6, 0x80, RZ ;  /* 0x0000008006047810 */ /* 0x000fe20007fbe0ff */
[----:B------:R0:W-:Y:S01]  /*7340*/  STL [R1+0x128], R6 ;  /* 0x0001280601007387 */ /* 0x0001e20000100800 */
[----:B-1----:R-:W-:Y:S02]  /*7350*/  SHF.R.U32.HI R9, RZ, 0x5, R9 ;  /* 0x00000005ff097819 */ /* 0x002fe40000011609 */
[C---:B------:R-:W-:Y:S02]  /*7360*/  IADD3 R5, P1, PT, R4.reuse, 0x80, RZ ;  /* 0x0000008004057810 */ /* 0x040fe40007f3e0ff */
[----:B------:R-:W-:Y:S01]  /*7370*/  R2UR UR38, R4 ;  /* 0x00000000042672ca */ /* 0x000fe200000e0000 */
[----:B------:R-:W-:Y:S01]  /*7380*/  UIADD3.64 UR76, UPT, UPT, UR10, 0x2, URZ ;  /* 0x000000020a4c7897 */ /* 0x000fe2000fffe0ff */
[----:B------:R-:W-:Y:S01]  /*7390*/  R2UR UR12, R5 ;  /* 0x00000000050c72ca */ /* 0x000fe200000e0000 */
[----:B------:R-:W-:Y:S01]  /*73a0*/  IMAD.MOV.U32 R5, RZ, RZ, RZ ;  /* 0x000000ffff057224 */ /* 0x000fe200078e00ff */
[----:B------:R-:W-:-:S02]  /*73b0*/  UIADD3.64 UR44, UPT, UPT, UR10, 0x4, URZ ;  /* 0x000000040a2c7897 */ /* 0x000fc4000fffe0ff */
[----:B------:R-:W-:Y:S02]  /*73c0*/  UIADD3.64 UR46, UPT, UPT, UR10, 0x1fe, URZ ;  /* 0x000001fe0a2e7897 */ /* 0x000fe4000fffe0ff */
[----:B------:R-:W-:Y:S01]  /*73d0*/  IADD3.X R5, PT, PT, R5, 0x40004040, RZ, P5, !PT ;  /* 0x4000404005057810 */ /* 0x000fe20002ffe4ff */
[----:B------:R-:W-:Y:S01]  /*73e0*/  UIADD3.64 UR48, UPT, UPT, UR10, 0x200, URZ ;  /* 0x000002000a307897 */ /* 0x000fe2000fffe0ff */
[----:B0-----:R-:W-:Y:S01]  /*73f0*/  IADD3 R6, P5, PT, R4, 0x100, RZ ;  /* 0x0000010004067810 */ /* 0x001fe20007fbe0ff */
[----:B------:R-:W-:Y:S01]  /*7400*/  UIADD3.64 UR50, UPT, UPT, UR10, 0x202, URZ ;  /* 0x000002020a327897 */ /* 0x000fe2000fffe0ff */
[----:B------:R-:W-:Y:S01]  /*7410*/  R2UR UR39, R5 ;  /* 0x00000000052772ca */ /* 0x000fe200000e0000 */
[--C-:B------:R-:W-:Y:S01]  /*7420*/  IMAD.X R7, RZ, RZ, R5.reuse, P1 ;  /* 0x000000ffff077224 */ /* 0x100fe200008e0605 */
[----:B------:R-:W-:Y:S01]  /*7430*/  R2UR UR14, R6 ;  /* 0x00000000060e72ca */ /* 0x000fe200000e0000 */
[----:B------:R-:W-:Y:S01]  /*7440*/  UIADD3.64 UR52, UPT, UPT, UR10, 0x204, URZ ;  /* 0x000002040a347897 */ /* 0x000fe2000fffe0ff */
[----:B------:R-:W-:Y:S01]  /*7450*/  IADD3 R6, P1, PT, R4, 0x180, RZ ;  /* 0x0000018004067810 */ /* 0x000fe20007f3e0ff */
        /* <DEDUP_REMOVED lines=20> */
[----:B------:R-:W-:Y:S01]  /*75a0*/  IMAD.X R7, RZ, RZ, R5, P1 ;  /* 0x000000ffff077224 */ /* 0x000fe200008e0605 */
[----:B------:R-:W-:Y:S01]  /*75b0*/  R2UR UR22, R6 ;  /* 0x00000000061672ca */ /* 0x000fe200000e0000 */
[----:B------:R-:W-:Y:S01]  /*75c0*/  UIADD3.64 UR68, UPT, UPT, UR10, 0x604, URZ ;  /* 0x000006040a447897 */ /* 0x000fe2000fffe0ff */
[----:B------:R-:W-:-:S02]  /*75d0*/  IADD3 R6, P1, PT, R4, 0x380, RZ ;  /* 0x0000038004067810 */ /* 0x000fc40007f3e0ff */
[----:B------:R-:W-:Y:S01]  /*75e0*/  R2UR UR21, R7 ;  /* 0x00000000071572ca */ /* 0x000fe200000e0000 */
[--C-:B------:R-:W-:Y:S01]  /*75f0*/  IMAD.X R7, RZ, RZ, R5.reuse, P5 ;  /* 0x000000ffff077224 */ /* 0x100fe200028e0605 */
[----:B------:R-:W-:Y:S02]  /*7600*/  R2UR UR24, R6 ;  /* 0x00000000061872ca */ /* 0x000fe400000e0000 */
[----:B------:R-:W-:Y:S02]  /*7610*/  IADD3 R6, P5, PT, R4, 0x400, RZ ;  /* 0x0000040004067810 */ /* 0x000fe40007fbe0ff */
[----:B------:R-:W-:Y:S01]  /*7620*/  R2UR UR23, R7 ;  /* 0x00000000071772ca */ /* 0x000fe200000e0000 */
[----:B------:R-:W-:Y:S01]  /*7630*/  IMAD.X R7, RZ, RZ, R5, P1 ;  /* 0x000000ffff077224 */ /* 0x000fe200008e0605 */
[----:B------:R-:W-:Y:S02]  /*7640*/  R2UR UR26, R6 ;  /* 0x00000000061a72ca */ /* 0x000fe400000e0000 */
        /* <DEDUP_REMOVED lines=10> */
[----:B------:R-:W-:Y:S01]  /*76f0*/  IMAD.X R7, RZ, RZ, R5, P5 ;  /* 0x000000ffff077224 */ /* 0x000fe200028e0605 */
[----:B------:R-:W-:Y:S02]  /*7700*/  R2UR UR32, R6 ;  /* 0x00000000062072ca */ /* 0x000fe400000e0000 */
[----:B------:R-:W-:Y:S02]  /*7710*/  IADD3 R6, P6, PT, R4, 0x600, RZ ;  /* 0x0000060004067810 */ /* 0x000fe40007fde0ff */
[----:B------:R-:W-:Y:S02]  /*7720*/  IADD3.X R8, PT, PT, R5, RZ, RZ, P1, !PT ;  /* 0x000000ff05087210 */ /* 0x000fe40000ffe4ff */
[----:B------:R-:W-:Y:S02]  /*7730*/  R2UR UR34, R6 ;  /* 0x00000000062272ca */ /* 0x000fe400000e0000 */
[----:B------:R-:W-:-:S02]  /*7740*/  IADD3 R6, P1, PT, R4, 0x680, RZ ;  /* 0x0000068004067810 */ /* 0x000fc40007f3e0ff */
[----:B------:R-:W-:Y:S02]  /*7750*/  IADD3 R4, P5, PT, R4, 0x700, RZ ;  /* 0x0000070004047810 */ /* 0x000fe40007fbe0ff */
[----:B------:R-:W-:Y:S01]  /*7760*/  R2UR UR31, R7 ;  /* 0x00000000071f72ca */ /* 0x000fe200000e0000 */
[----:B------:R-:W-:Y:S01]  /*7770*/  IMAD.MOV.U32 R7, RZ, RZ, RZ ;  /* 0x000000ffff077224 */ /* 0x000fe200078e00ff */
[----:B------:R-:W-:Y:S02]  /*7780*/  R2UR UR40, R4 ;  /* 0x00000000042872ca */ /* 0x000fe400000e0000 */
[----:B------:R-:W-:Y:S02]  /*7790*/  IADD3 R4, P0, PT, R252, 0x2, RZ ;  /* 0x00000002fc047810 */ /* 0x000fe40007f1e0ff */
[----:B------:R-:W-:Y:S01]  /*77a0*/  R2UR UR36, R6 ;  /* 0x00000000062472ca */ /* 0x000fe200000e0000 */
[----:B------:R-:W-:Y:S01]  /*77b0*/  IMAD.X R6, RZ, RZ, R5, P6 ;  /* 0x000000ffff067224 */ /* 0x000fe200030e0605 */
[----:B------:R-:W-:-:S02]  /*77c0*/  IADD3.X R7, PT, PT, R7, 0x40004040, RZ, P0, !PT ;  /* 0x4000404007077810 */ /* 0x000fc400007fe4ff */
[----:B------:R-:W-:Y:S01]  /*77d0*/  R2UR UR42, R4 ;  /* 0x00000000042a72ca */ /* 0x000fe200000e0000 */
[--C-:B------:R-:W-:Y:S01]  /*77e0*/  IMAD.X R4, RZ, RZ, R5.reuse, P1 ;  /* 0x000000ffff047224 */ /* 0x100fe200008e0605 */
[----:B------:R-:W-:Y:S02]  /*77f0*/  R2UR UR43, R7 ;  /* 0x00000000072b72ca */ /* 0x000fe400000e0000 */
[----:B------:R-:W-:Y:S02]  /*7800*/  LOP3.LUT P0, RZ, R157, 0x8, RZ, 0xc0, !PT ;  /* 0x000000089dff7812 */ /* 0x000fe4000780c0ff */
[----:B------:R-:W-:Y:S01]  /*7810*/  R2UR UR37, R4 ;  /* 0x00000000042572ca */ /* 0x000fe200000e0000 */
[----:B------:R-:W-:Y:S01]  /*7820*/  IMAD.X R4, RZ, RZ, R5, P5 ;  /* 0x000000ffff047224 */ /* 0x000fe200028e0605 */
[----:B------:R-:W-:Y:S01]  /*7830*/  R2UR UR33, R8 ;  /* 0x00000000082172ca */ /* 0x000fe200000e0000 */
[----:B------:R-:W0:Y:S01]  /*7840*/  LDC R157, c[0x0][0x3d4] ;  /* 0x0000f500ff9d7b82 */ /* 0x000e220000000800 */
[----:B------:R-:W-:-:S02]  /*7850*/  R2UR UR35, R6 ;  /* 0x00000000062372ca */ /* 0x000fc400000e0000 */
[----:B------:R-:W-:Y:S02]  /*7860*/  R2UR UR41, R4 ;  /* 0x00000000042972ca */ /* 0x000fe400000e0000 */
[----:B------:R-:W-:Y:S01]  /*7870*/  ISETP.NE.U32.AND P6, PT, R9, RZ, PT ;  /* 0x000000ff0900720c */ /* 0x000fe20003fc5070 */
[----:B------:R-:W-:Y:S02]  /*7880*/  UIADD3.64 UR70, UPT, UPT, UR42, 0x2, URZ ;  /* 0x000000022a467897 */ /* 0x000fe4000fffe0ff */
[----:B------:R-:W1:Y:S04]  /*7890*/  LDC R8, c[0x0][0x3c4] ;  /* 0x0000f100ff087b82 */ /* 0x000e680000000800 */
[----:B------:R-:W-:Y:S02]  /*78a0*/  IMAD.U32 R4, RZ, RZ, UR70 ;  /* 0x00000046ff047e24 */ /* 0x000fe4000f8e00ff */
[----:B------:R-:W-:Y:S01]  /*78b0*/  IMAD.U32 R5, RZ, RZ, UR71 ;  /* 0x00000047ff057e24 */ /* 0x000fe2000f8e00ff */
[----:B------:R-:W-:-:S04]  /*78c0*/  UIADD3.64 UR70, UPT, UPT, UR42, 0x4, URZ ;  /* 0x000000042a467897 */ /* 0x000fc8000fffe0ff */
[----:B------:R2:W-:Y:S01]  /*78d0*/  STL.64 [R1+0x120], R4 ;  /* 0x0001200401007387 */ /* 0x0005e20000100a00 */
[----:B0-----:R-:W-:Y:S02]  /*78e0*/  IMAD.SHL.U32 R157, R157, 0x40, RZ ;  /* 0x000000409d9d7824 */ /* 0x001fe400078e00ff */
[----:B--2---:R-:W-:Y:S02]  /*78f0*/  IMAD.U32 R4, RZ, RZ, UR70 ;  /* 0x00000046ff047e24 */ /* 0x004fe4000f8e00ff */
[----:B------:R-:W-:Y:S02]  /*7900*/  IMAD.U32 R5, RZ, RZ, UR71 ;  /* 0x00000047ff057e24 */ /* 0x000fe4000f8e00ff */
[----:B-1----:R-:W-:-:S03]  /*7910*/  IMAD.SHL.U32 R161, R8, 0x40, RZ ;  /* 0x0000004008a17824 */ /* 0x002fc600078e00ff */
[----:B------:R0:W-:Y:S04]  /*7920*/  STL.64 [R1+0x118], R4 ;  /* 0x0001180401007387 */ /* 0x0001e80000100a00 */
.L_x_17:
[----:B------:R-:W2:Y:S01]  /*7930*/  LDL.64 R8, [R1+0x80] ;  /* 0x0000800001087983 */ /* 0x000ea20000100a00 */
[----:B------:R-:W1:Y:S03]  /*7940*/  LDC R28, c[0x0][0x3c4] ;  /* 0x0000f100ff1c7b82 */ /* 0x000e660000000800 */
[----:B------:R-:W3:Y:S04]  /*7950*/  LDL.64 R6, [R1+0x8] ;  /* 0x0000080001067983 */ /* 0x000ee80000100a00 */
[----:B------:R-:W4:Y:S04]  /*7960*/  LDL.64 R18, [R1+0xb8] ;  /* 0x0000b80001127983 */ /* 0x000f280000100a00 */
[----:B------:R-:W5:Y:S04]  /*7970*/  LDL.64 R32, [R1+0xf0] ;  /* 0x0000f00001207983 */ /* 0x000f680000100a00 */
[----:B------:R-:W5:Y:S04]  /*7980*/  LDL.64 R16, [R1+0x78] ;  /* 0x0000780001107983 */ /* 0x000f680000100a00 */
[----:B------:R-:W5:Y:S04]  /*7990*/  LDL.64 R14, [R1] ;  /* 0x00000000010e7983 */ /* 0x000f680000100a00 */
[----:B------:R-:W5:Y:S01]  /*79a0*/  LDL.64 R12, [R1+0x40] ;  /* 0x00004000010c7983 */ /* 0x000f620000100a00 */
[C---:B01----:R-:W-:Y:S01]  /*79b0*/  IMAD.SHL.U32 R4, R28.reuse, 0x8, RZ ;  /* 0x000000081c047824 */ /* 0x043fe200078e00ff */
[C---:B------:R-:W-:Y:S01]  /*79c0*/  LEA R50, P1, R28.reuse, R2, 0x4 ;  /* 0x000000021c327211 */ /* 0x040fe200078220ff */
[----:B------:R-:W-:Y:S01]  /*79d0*/  IMAD.SHL.U32 R5, R28, 0x10, RZ ;  /* 0x000000101c057824 */ /* 0x000fe200078e00ff */
[----:B------:R-:W5:Y:S02]  /*79e0*/  LDL.64 R30, [R1+0xe8] ;  /* 0x0000e800011e7983 */ /* 0x000f640000100a00 */
[----:B------:R-:W-:-:S02]  /*79f0*/  LEA.HI.X.SX32 R51, R4, R3, 0x1, P1 ;  /* 0x0000000304337211 */ /* 0x000fc400008f0eff */
[----:B------:R-:W-:Y:S01]  /*7a00*/  LEA R4, P1, R28, R2, 0x5 ;  /* 0x000000021c047211 */ /* 0x000fe200078228ff */
[----:B------:R-:W5:Y:S03]  /*7a10*/  LDL.64 R26, [R1+0xb0] ;  /* 0x0000b000011a7983 */ /* 0x000f660000100a00 */
[----:B------:R-:W-:Y:S01]  /*7a20*/  LEA.HI.X.SX32 R5, R5, R3, 0x1, P1 ;  /* 0x0000000305057211 */ /* 0x000fe200008f0eff */
[C---:B------:R-:W-:Y:S01]  /*7a30*/  IMAD.WIDE R50, R161.reuse, 0x2, R50 ;  /* 0x00000002a1327825 */ /* 0x040fe200078e0232 */
[----:B------:R-:W5:Y:S03]  /*7a40*/  LDL.64 R22, [R1+0x38] ;  /* 0x0000380001167983 */ /* 0x000f660000100a00 */
[C---:B------:R-:W-:Y:S01]  /*7a50*/  IMAD.WIDE R4, R161.reuse, 0x2, R4 ;  /* 0x00000002a1047825 */ /* 0x040fe200078e0204 */
[----:B------:R-:W5:Y:S04]  /*7a60*/  LDL.64 R24, [R1+0x70] ;  /* 0x0000700001187983 */ /* 0x000f680000100a00 */
[----:B------:R-:W5:Y:S01]  /*7a70*/  LDG.E.U16 R50, desc[UR8][R50.64] ;  /* 0x0000000832327981 */ /* 0x000f62000c1e1500 */
[----:B------:R-:W-:-:S03]  /*7a80*/  IMAD.WIDE R10, R161, 0x2, R222 ;  /* 0x00000002a10a7825 */ /* 0x000fc600078e02de */
[----:B------:R-:W5:Y:S04]  /*7a90*/  LDL.64 R48, [R1+0x110] ;  /* 0x0001100001307983 */ /* 0x000f680000100a00 */
[----:B------:R-:W5:Y:S04]  /*7aa0*/  LDG.E.U16 R36, desc[UR8][R10.64] ;  /* 0x000000080a247981 */ /* 0x000f68000c1e1500 */
[----:B------:R3:W5:Y:S04]  /*7ab0*/  LDG.E.U16 R51, desc[UR8][R4.64] ;  /* 0x0000000804337981 */ /* 0x000768000c1e1500 */
[----:B------:R-:W5:Y:S04]  /*7ac0*/  LDL.64 R44, [R1+0xa0] ;  /* 0x0000a000012c7983 */ /* 0x000f680000100a00 */
        /* <DEDUP_REMOVED lines=11> */
[----:B------:R-:W5:Y:S01]  /*7b80*/  LDL.64 R66, [R1+0x10] ;  /* 0x0000100001427983 */ /* 0x000f620000100a00 */
[----:B--2---:R-:W-:-:S04]  /*7b90*/  IMAD.WIDE R8, R161, 0x2, R8 ;  /* 0x00000002a1087825 */ /* 0x004fc800078e0208 */
[C---:B---3--:R-:W-:Y:S01]  /*7ba0*/  IMAD.WIDE R4, R161.reuse, 0x2, R6 ;  /* 0x00000002a1047825 */ /* 0x048fe200078e0206 */
[----:B------:R4:W2:Y:S03]  /*7bb0*/  LDG.E.U16 R39, desc[UR8][R8.64] ;  /* 0x0000000808277981 */ /* 0x0008a6000c1e1500 */
[C---:B------:R-:W-:Y:S01]  /*7bc0*/  IMAD.WIDE R6, R161.reuse, 0x2, R238 ;  /* 0x00000002a1067825 */ /* 0x040fe200078e02ee */
[----:B------:R5:W3:Y:S04]  /*7bd0*/  LDG.E.U16 R38, desc[UR8][R4.64] ;  /* 0x0000000804267981 */ /* 0x000ae8000c1e1500 */
[----:B------:R0:W2:Y:S01]  /*7be0*/  LDG.E.U16 R37, desc[UR8][R6.64] ;  /* 0x0000000806257981 */ /* 0x0000a2000c1e1500 */
[----:B----4-:R-:W-:-:S03]  /*7bf0*/  IMAD.WIDE R8, R161, 0x2, R18 ;  /* 0x00000002a1087825 */ /* 0x010fc600078e0212 */
[----:B------:R-:W4:Y:S01]  /*7c00*/  LDL.64 R18, [R1+0xe0] ;  /* 0x0000e00001127983 */ /* 0x000f220000100a00 */
[----:B-----5:R-:W-:-:S03]  /*7c10*/  IMAD.WIDE R4, R161, 0x2, R32 ;  /* 0x00000002a1047825 */ /* 0x020fc600078e0220 */
[----:B------:R-:W5:Y:S01]  /*7c20*/  LDG.E.U16 R34, desc[UR8][R8.64] ;  /* 0x0000000808227981 */ /* 0x000f62000c1e1500 */
[----:B0-----:R-:W-:-:S03]  /*7c30*/  IMAD.WIDE R6, R161, 0x2, R16 ;  /* 0x00000002a1067825 */ /* 0x001fc600078e0210 */
[----:B------:R-:W2:Y:S01]  /*7c40*/  LDL.64 R16, [R1+0x68] ;  /* 0x0000680001107983 */ /* 0x000ea20000100a00 */
[----:B------:R-:W-:-:S03]  /*7c50*/  IMAD.WIDE R10, R161, 0x2, R14 ;  /* 0x00000002a10a7825 */ /* 0x000fc600078e020e */
[----:B------:R0:W2:Y:S04]  /*7c60*/  LDG.E.U16 R35, desc[UR8][R4.64] ;  /* 0x0000000804237981 */ /* 0x0000a8000c1e1500 */
[----:B------:R-:W3:Y:S04]  /*7c70*/  LDL.64 R14, [R1+0x30] ;  /* 0x00003000010e7983 */ /* 0x000ee80000100a00 */
[----:B------:R1:W5:Y:S01]  /*7c80*/  LDG.E.U16 R33, desc[UR8][R6.64] ;  /* 0x0000000806217981 */ /* 0x000362000c1e1500 */
[----:B0-----:R-:W-:-:S03]  /*7c90*/  IMAD.WIDE R4, R161, 0x2, R12 ;  /* 0x00000002a1047825 */ /* 0x001fc600078e020c */
[----:B------:R-:W5:Y:S04]  /*7ca0*/  LDL.64 R12, [R1+0xa8] ;  /* 0x0000a800010c7983 */ /* 0x000f680000100a00 */
[----:B------:R0:W5:Y:S01]  /*7cb0*/  LDG.E.U16 R32, desc[UR8][R4.64] ;  /* 0x0000000804207981 */ /* 0x000162000c1e1500 */
[----:B-1----:R-:W-:-:S04]  /*7cc0*/  IMAD.WIDE R6, R161, 0x2, R236 ;  /* 0x00000002a1067825 */ /* 0x002fc800078e02ec */
[----:B------:R-:W-:-:S04]  /*7cd0*/  IMAD.WIDE R8, R161, 0x2, R220 ;  /* 0x00000002a1087825 */ /* 0x000fc800078e02dc */
[C---:B0-----:R-:W-:Y:S01]  /*7ce0*/  IMAD.WIDE R4, R161.reuse, 0x2, R30 ;  /* 0x00000002a1047825 */ /* 0x041fe200078e021e */
[----:B------:R-:W5:Y:S04]  /*7cf0*/  LDG.E.U16 R29, desc[UR8][R8.64] ;  /* 0x00000008081d7981 */ /* 0x000f68000c1e1500 */
[----:B------:R0:W5:Y:S04]  /*7d00*/  LDG.E.U16 R30, desc[UR8][R6.64] ;  /* 0x00000008061e7981 */ /* 0x000168000c1e1500 */
[----:B------:R1:W5:Y:S01]  /*7d10*/  LDG.E.U16 R31, desc[UR8][R10.64] ;  /* 0x000000080a1f7981 */ /* 0x000362000c1e1500 */
[----:B0-----:R-:W-:-:S03]  /*7d20*/  IMAD.WIDE R6, R161, 0x2, R26 ;  /* 0x00000002a1067825 */ /* 0x001fc600078e021a */
[----:B------:R0:W5:Y:S01]  /*7d30*/  LDG.E.U16 R27, desc[UR8][R4.64] ;  /* 0x00000008041b7981 */ /* 0x000162000c1e1500 */
[----:B-1----:R-:W-:-:S03]  /*7d40*/  IMAD.WIDE R10, R161, 0x2, R24 ;  /* 0x00000002a10a7825 */ /* 0x002fc600078e0218 */
[----:B------:R1:W5:Y:S01]  /*7d50*/  LDG.E.U16 R26, desc[UR8][R6.64] ;  /* 0x00000008061a7981 */ /* 0x000362000c1e1500 */
[----:B------:R-:W-:-:S03]  /*7d60*/  IMAD.WIDE R8, R161, 0x2, R250 ;  /* 0x00000002a1087825 */ /* 0x000fc600078e02fa */
[----:B------:R-:W5:Y:S01]  /*7d70*/  LDG.E.U16 R25, desc[UR8][R10.64] ;  /* 0x000000080a197981 */ /* 0x000f62000c1e1500 */
[----:B0-----:R-:W-:-:S03]  /*7d80*/  IMAD.WIDE R4, R161, 0x2, R22 ;  /* 0x00000002a1047825 */ /* 0x001fc600078e0216 */
[----:B------:R-:W5:Y:S04]  /*7d90*/  LDG.E.U16 R23, desc[UR8][R8.64] ;  /* 0x0000000808177981 */ /* 0x000f68000c1e1500 */
[----:B------:R0:W5:Y:S01]  /*7da0*/  LDG.E.U16 R24, desc[UR8][R4.64] ;  /* 0x0000000804187981 */ /* 0x000162000c1e1500 */
[----:B-1----:R-:W-:-:S05]  /*7db0*/  IMAD.WIDE R6, R161, 0x2, R234 ;  /* 0x00000002a1067825 */ /* 0x002fca00078e02ea */
[----:B------:R1:W5:Y:S01]  /*7dc0*/  LDG.E.U16 R22, desc[UR8][R6.64] ;  /* 0x0000000806167981 */ /* 0x000362000c1e1500 */
[----:B0-----:R-:W-:-:S04]  /*7dd0*/  IMAD.WIDE R4, R161, 0x2, R218 ;  /* 0x00000002a1047825 */ /* 0x001fc800078e02da */
[----:B-1----:R-:W-:-:S06]  /*7de0*/  IMAD.WIDE R6, R161, 0x2, R48 ;  /* 0x00000002a1067825 */ /* 0x002fcc00078e0230 */
[----:B------:R0:W5:Y:S02]  /*7df0*/  LDG.E.U16 R6, desc[UR8][R6.64] ;  /* 0x0000000806067981 */ /* 0x000164000c1e1500 */
[----:B0-----:R-:W-:Y:S02]  /*7e00*/  IMAD.SHL.U32 R7, R28, 0x20, RZ ;  /* 0x000000201c077824 */ /* 0x001fe400078e00ff */
[----:B------:R-:W-:-:S04]  /*7e10*/  IMAD.WIDE R42, R161, 0x2, R42 ;  /* 0x00000002a12a7825 */ /* 0x000fc800078e022a */
[C---:B----4-:R-:W-:Y:S02]  /*7e20*/  IMAD.WIDE R8, R161.reuse, 0x2, R18 ;  /* 0x00000002a1087825 */ /* 0x050fe400078e0212 */
[----:B------:R2:W4:Y:S04]  /*7e30*/  LDG.E.U16 R19, desc[UR8][R4.64] ;  /* 0x0000000804137981 */ /* 0x000528000c1e1500 */
[----:B------:R-:W4:Y:S01]  /*7e40*/  LDG.E.U16 R8, desc[UR8][R8.64] ;  /* 0x0000000808087981 */ /* 0x000f22000c1e1500 */
[----:B--2---:R-:W-:-:S04]  /*7e50*/  IMAD.WIDE R4, R161, 0x2, R16 ;  /* 0x00000002a1047825 */ /* 0x004fc800078e0210 */
[C---:B---3--:R-:W-:Y:S01]  /*7e60*/  IMAD.WIDE R10, R161.reuse, 0x2, R14 ;  /* 0x00000002a10a7825 */ /* 0x048fe200078e020e */
[----:B------:R0:W2:Y:S03]  /*7e70*/  LDG.E.U16 R17, desc[UR8][R4.64] ;  /* 0x0000000804117981 */ /* 0x0000a6000c1e1500 */
[C---:B------:R-:W-:Y:S01]  /*7e80*/  IMAD.WIDE R14, R161.reuse, 0x2, R248 ;  /* 0x00000002a10e7825 */ /* 0x040fe200078e02f8 */
[----:B------:R1:W3:Y:S03]  /*7e90*/  LDG.E.U16 R9, desc[UR8][R10.64] ;  /* 0x000000080a097981 */ /* 0x0002e6000c1e1500 */
[C---:B-----5:R-:W-:Y:S01]  /*7ea0*/  IMAD.WIDE R12, R161.reuse, 0x2, R12 ;  /* 0x00000002a10c7825 */ /* 0x060fe200078e020c */
[----:B------:R-:W5:Y:S03]  /*7eb0*/  LDG.E.U16 R16, desc[UR8][R14.64] ;  /* 0x000000080e107981 */ /* 0x000f66000c1e1500 */
[C---:B0-----:R-:W-:Y:S01]  /*7ec0*/  IMAD.WIDE R4, R161.reuse, 0x2, R232 ;  /* 0x00000002a1047825 */ /* 0x041fe200078e02e8 */
[----:B------:R0:W2:Y:S03]  /*7ed0*/  LDG.E.U16 R18, desc[UR8][R12.64] ;  /* 0x000000080c127981 */ /* 0x0000a6000c1e1500 */
[C---:B-1----:R-:W-:Y:S01]  /*7ee0*/  IMAD.WIDE R10, R161.reuse, 0x2, R46 ;  /* 0x00000002a10a7825 */ /* 0x042fe200078e022e */
[----:B------:R1:W2:Y:S03]  /*7ef0*/  LDG.E.U16 R15, desc[UR8][R4.64] ;  /* 0x00000008040f7981 */ /* 0x0002a6000c1e1500 */
[----:B0-----:R-:W-:Y:S01]  /*7f00*/  IMAD.WIDE R12, R161, 0x2, R216 ;  /* 0x00000002a10c7825 */ /* 0x001fe200078e02d8 */
[----:B------:R-:W-:-:S04]  /*7f10*/  LEA R46, P1, R28, R2, 0x6 ;  /* 0x000000021c2e7211 */ /* 0x000fc800078230ff */
[----:B------:R-:W2:Y:S01]  /*7f20*/  LDG.E.U16 R14, desc[UR8][R12.64] ;  /* 0x000000080c0e7981 */ /* 0x000ea2000c1e1500 */
[----:B-1----:R-:W-:Y:S01]  /*7f30*/  IMAD.WIDE R4, R161, 0x2, R44 ;  /* 0x00000002a1047825 */ /* 0x002fe200078e022c */
[----:B------:R-:W-:Y:S02]  /*7f40*/  LEA.HI.X.SX32 R47, R7, R3, 0x1, P1 ;  /* 0x00000003072f7211 */ /* 0x000fe400008f0eff */
[----:B------:R-:W-:Y:S01]  /*7f50*/  SHF.L.U32 R44, R28, 0x1, RZ ;  /* 0x000000011c2c7819 */ /* 0x000fe200000006ff */
[----:B------:R-:W2:Y:S04]  /*7f60*/  LDG.E.U16 R7, desc[UR8][R42.64] ;  /* 0x000000082a077981 */ /* 0x000ea8000c1e1500 */
[----:B------:R0:W2:Y:S04]  /*7f70*/  LDG.E.U16 R12, desc[UR8][R4.64] ;  /* 0x00000008040c7981 */ /* 0x0000a8000c1e1500 */
[----:B------:R1:W2:Y:S01]  /*7f80*/  LDG.E.U16 R13, desc[UR8][R10.64] ;  /* 0x000000080a0d7981 */ /* 0x0002a2000c1e1500 */
[----:B0-----:R-:W-:-:S02]  /*7f90*/  IMAD.MOV.U32 R4, RZ, RZ, R2 ;  /* 0x000000ffff047224 */ /* 0x001fc400078e0002 */
[----:B------:R-:W-:Y:S02]  /*7fa0*/  IMAD.MOV.U32 R5, RZ, RZ, R3 ;  /* 0x000000ffff057224 */ /* 0x000fe400078e0003 */
[----:B-1----:R-:W-:Y:S01]  /*7fb0*/  IMAD.WIDE R10, R161, 0x2, R40 ;  /* 0x00000002a10a7825 */ /* 0x002fe200078e0228 */
[----:B------:R-:W-:-:S03]  /*7fc0*/  LEA R40, P1, R28, R2, 0x2 ;  /* 0x000000021c287211 */ /* 0x000fc600078210ff */
[C---:B------:R-:W-:Y:S01]  /*7fd0*/  IMAD.WIDE R4, R161.reuse, 0x2, R4 ;  /* 0x00000002a1047825 */ /* 0x040fe200078e0204 */
[CC--:B------:R-:W-:Y:S01]  /*7fe0*/  LEA.HI.X.SX32 R41, R44.reuse, R3.reuse, 0x1, P1 ;  /* 0x000000032c297211 */ /* 0x0c0fe200008f0eff */
[----:B------:R-:W2:Y:S01]  /*7ff0*/  LDG.E.U16 R11, desc[UR8][R10.64] ;  /* 0x000000080a0b7981 */ /* 0x000ea2000c1e1500 */
[-C--:B------:R-:W-:Y:S01]  /*8000*/  IADD3 R44, P1, PT, R44, R2.reuse, RZ ;  /* 0x000000022c2c7210 */ /* 0x080fe20007f3e0ff */
[----:B------:R-:W-:Y:S02]  /*8010*/  IMAD.WIDE R46, R161, 0x2, R46 ;  /* 0x00000002a12e7825 */ /* 0x000fe400078e022e */
[----:B------:R0:W2:Y:S01]  /*8020*/  LDG.E.U16 R5, desc[UR8][R4.64] ;  /* 0x0000000804057981 */ /* 0x0000a2000c1e1500 */
[C---:B------:R-:W-:Y:S02]  /*8030*/  LEA.HI.X.SX32 R45, R28.reuse, R3, 0x1, P1 ;  /* 0x000000031c2d7211 */ /* 0x040fe400008f0eff */
[C---:B------:R-:W-:Y:S01]  /*8040*/  LEA R42, P1, R28.reuse, R2, 0x3 ;  /* 0x000000021c2a7211 */ /* 0x040fe200078218ff */
[----:B0-----:R-:W-:-:S05]  /*8050*/  IMAD.SHL.U32 R4, R28, 0x4, RZ ;  /* 0x000000041c047824 */ /* 0x001fca00078e00ff */
[----:B------:R-:W-:Y:S02]  /*8060*/  LEA.HI.X.SX32 R43, R4, R3, 0x1, P1 ;  /* 0x00000003042b7211 */ /* 0x000fe400008f0eff */
[----:B------:R0:W2:Y:S01]  /*8070*/  LDG.E.U16 R4, desc[UR8][R46.64] ;  /* 0x000000082e047981 */ /* 0x0000a2000c1e1500 */
[----:B------:R-:W-:-:S04]  /*8080*/  IMAD.WIDE R44, R161, 0x2, R44 ;  /* 0x00000002a12c7825 */ /* 0x000fc800078e022c */
[----:B0-----:R-:W-:-:S06]  /*8090*/  IMAD.WIDE R46, R161, 0x2, R214 ;  /* 0x00000002a12e7825 */ /* 0x001fcc00078e02d6 */
[----:B------:R-:W2:Y:S04]  /*80a0*/  LDG.E.U16 R46, desc[UR8][R46.64] ;  /* 0x000000082e2e7981 */ /* 0x000ea8000c1e1500 */
[----:B------:R0:W2:Y:S02]  /*80b0*/  LDG.E.U16 R47, desc[UR8][R44.64] ;  /* 0x000000082c2f7981 */ /* 0x0000a4000c1e1500 */
[C---:B0-----:R-:W-:Y:S02]  /*80c0*/  IMAD.WIDE R44, R161.reuse, 0x2, R54 ;  /* 0x00000002a12c7825 */ /* 0x041fe400078e0236 */
[----:B------:R-:W2:Y:S02]  /*80d0*/  LDL.64 R54, [R1+0x100] ;  /* 0x0001000001367983 */ /* 0x000ea40000100a00 */
[----:B------:R-:W-:-:S05]  /*80e0*/  IMAD.WIDE R40, R161, 0x2, R40 ;  /* 0x00000002a1287825 */ /* 0x000fca00078e0228 */
[----:B------:R0:W3:Y:S01]  /*80f0*/  LDG.E.U16 R28, desc[UR8][R40.64] ;  /* 0x00000008281c7981 */ /* 0x0000e2000c1e1500 */
[----:B------:R-:W-:-:S04]  /*8100*/  IMAD.WIDE R42, R161, 0x2, R42 ;  /* 0x00000002a12a7825 */ /* 0x000fc800078e022a */
[----:B0-----:R-:W-:-:S04]  /*8110*/  IMAD.WIDE R40, R161, 0x2, R230 ;  /* 0x00000002a1287825 */ /* 0x001fc800078e02e6 */
[C---:B------:R-:W-:Y:S02]  /*8120*/  IMAD.WIDE R48, R161.reuse, 0x2, R246 ;  /* 0x00000002a1307825 */ /* 0x040fe400078e02f6 */
[----:B------:R-:W3:Y:S04]  /*8130*/  LDG.E.U16 R40, desc[UR8][R40.64] ;  /* 0x0000000828287981 */ /* 0x000ee8000c1e1500 */
[----:B------:R-:W3:Y:S04]  /*8140*/  LDG.E.U16 R10, desc[UR8][R48.64] ;  /* 0x00000008300a7981 */ /* 0x000ee8000c1e1500 */
[----:B------:R0:W3:Y:S04]  /*8150*/  LDG.E.U16 R41, desc[UR8][R42.64] ;  /* 0x000000082a297981 */ /* 0x0000e8000c1e1500 */
[----:B------:R1:W3:Y:S01]  /*8160*/  LDG.E.U16 R49, desc[UR8][R44.64] ;  /* 0x000000082c317981 */ /* 0x0002e2000c1e1500 */
[----:B0-----:R-:W-:-:S03]  /*8170*/  IMAD.WIDE R42, R161, 0x2, R60 ;  /* 0x00000002a12a7825 */ /* 0x001fc600078e023c */
[----:B------:R0:W-:Y:S01]  /*8180*/  STS.U16 [R68+UR4+0x10400], R50 ;  /* 0x0104003244007988 */ /* 0x0001e20008000404 */
[----:B-1----:R-:W-:-:S03]  /*8190*/  IMAD.WIDE R44, R161, 0x2, R56 ;  /* 0x00000002a12c7825 */ /* 0x002fc600078e0238 */
[----:B------:R1:W3:Y:S04]  /*81a0*/  LDG.E.U16 R48, desc[UR8][R42.64] ;  /* 0x000000082a307981 */ /* 0x0002e8000c1e1500 */
[----:B------:R-:W3:Y:S04]  /*81b0*/  LDL.64 R56, [R1+0x90] ;  /* 0x0000900001387983 */ /* 0x000ee80000100a00 */
[----:B------:R-:W4:Y:S01]  /*81c0*/  LDL.64 R60, [R1+0x50] ;  /* 0x00005000013c7983 */ /* 0x000f220000100a00 */
[----:B-1----:R-:W-:-:S03]  /*81d0*/  IMAD.WIDE R42, R161, 0x2, R58 ;  /* 0x00000002a12a7825 */ /* 0x002fc600078e023a */
[----:B------:R-:W4:Y:S04]  /*81e0*/  LDG.E.U16 R44, desc[UR8][R44.64] ;  /* 0x000000082c2c7981 */ /* 0x000f28000c1e1500 */
[----:B0-----:R0:W4:Y:S04]  /*81f0*/  LDG.E.U16 R50, desc[UR8][R42.64] ;  /* 0x000000082a327981 */ /* 0x001128000c1e1500 */
[----:B------:R-:W5:Y:S01]  /*8200*/  LDL.64 R58, [R1+0x18] ;  /* 0x00001800013a7983 */ /* 0x000f620000100a00 */
[----:B0-----:R-:W-:-:S05]  /*8210*/  IMAD.WIDE R42, R161, 0x2, R52 ;  /* 0x00000002a12a7825 */ /* 0x001fca00078e0234 */
[----:B------:R0:W5:Y:S04]  /*8220*/  LDG.E.U16 R45, desc[UR8][R42.64] ;  /* 0x000000082a2d7981 */ /* 0x000168000c1e1500 */
[----:B------:R1:W-:Y:S01]  /*8230*/  STS.U16 [R68+UR4+0x10800], R51 ;  /* 0x0108003344007988 */ /* 0x0003e20008000404 */
[----:B0-----:R-:W-:-:S05]  /*8240*/  IMAD.WIDE R42, R161, 0x2, R244 ;  /* 0x00000002a12a7825 */ /* 0x001fca00078e02f4 */
[----:B-1----:R0:W5:Y:S02]  /*8250*/  LDG.E.U16 R51, desc[UR8][R42.64] ;  /* 0x000000082a337981 */ /* 0x002164000c1e1500 */
[----:B0-----:R-:W-:-:S05]  /*8260*/  IMAD.WIDE R42, R161, 0x2, R228 ;  /* 0x00000002a12a7825 */ /* 0x001fca00078e02e4 */
[----:B------:R0:W5:Y:S02]  /*8270*/  LDG.E.U16 R52, desc[UR8][R42.64] ;  /* 0x000000082a347981 */ /* 0x000164000c1e1500 */
[----:B0-----:R-:W-:-:S05]  /*8280*/  IMAD.WIDE R42, R161, 0x2, R212 ;  /* 0x00000002a12a7825 */ /* 0x001fca00078e02d4 */
[----:B------:R2:W5:Y:S02]  /*8290*/  LDG.E.U16 R53, desc[UR8][R42.64] ;  /* 0x000000082a357981 */ /* 0x000564000c1e1500 */
[----:B--2---:R-:W-:-:S05]  /*82a0*/  IMAD.WIDE R42, R161, 0x2, R54 ;  /* 0x00000002a12a7825 */ /* 0x004fca00078e0236 */
[----:B------:R0:W2:Y:S02]  /*82b0*/  LDG.E.U16 R54, desc[UR8][R42.64] ;  /* 0x000000082a367981 */ /* 0x0000a4000c1e1500 */
[C---:B0-----:R-:W-:Y:S02]  /*82c0*/  IMAD.WIDE R42, R161.reuse, 0x2, R62 ;  /* 0x00000002a12a7825 */ /* 0x041fe400078e023e */
[----:B------:R-:W2:Y:S04]  /*82d0*/  LDL.64 R62, [R1+0xf8] ;  /* 0x0000f800013e7983 */ /* 0x000ea80000100a00 */
[----:B------:R3:W2:Y:S02]  /*82e0*/  LDG.E.U16 R55, desc[UR8][R42.64] ;  /* 0x000000082a377981 */ /* 0x0006a4000c1e1500 */
[----:B---3--:R-:W-:-:S05]  /*82f0*/  IMAD.WIDE R42, R161, 0x2, R56 ;  /* 0x00000002a12a7825 */ /* 0x008fca00078e0238 */
[----:B------:R4:W3:Y:S02]  /*8300*/  LDG.E.U16 R56, desc[UR8][R42.64] ;  /* 0x000000082a387981 */ /* 0x0008e4000c1e1500 */
[----:B----4-:R-:W-:-:S05]  /*8310*/  IMAD.WIDE R42, R161, 0x2, R60 ;  /* 0x00000002a12a7825 */ /* 0x010fca00078e023c */
[----:B------:R5:W4:Y:S02]  /*8320*/  LDG.E.U16 R57, desc[UR8][R42.64] ;  /* 0x000000082a397981 */ /* 0x000b24000c1e1500 */
[----:B-----5:R-:W-:-:S05]  /*8330*/  IMAD.WIDE R42, R161, 0x2, R58 ;  /* 0x00000002a12a7825 */ /* 0x020fca00078e023a */
[----:B------:R0:W5:Y:S02]  /*8340*/  LDG.E.U16 R58, desc[UR8][R42.64] ;  /* 0x000000082a3a7981 */ /* 0x000164000c1e1500 */
[----:B0-----:R-:W-:-:S05]  /*8350*/  IMAD.WIDE R42, R161, 0x2, R242 ;  /* 0x00000002a12a7825 */ /* 0x001fca00078e02f2 */
[----:B------:R0:W3:Y:S02]  /*8360*/  LDG.E.U16 R59, desc[UR8][R42.64] ;  /* 0x000000082a3b7981 */ /* 0x0000e4000c1e1500 */
[----:B0-----:R-:W-:-:S05]  /*8370*/  IMAD.WIDE R42, R161, 0x2, R226 ;  /* 0x00000002a12a7825 */ /* 0x001fca00078e02e2 */
[----:B------:R0:W3:Y:S02]  /*8380*/  LDG.E.U16 R60, desc[UR8][R42.64] ;  /* 0x000000082a3c7981 */ /* 0x0000e4000c1e1500 */
[----:B0-----:R-:W-:-:S05]  /*8390*/  IMAD.WIDE R42, R161, 0x2, R210 ;  /* 0x00000002a12a7825 */ /* 0x001fca00078e02d2 */
[----:B------:R2:W3:Y:S02]  /*83a0*/  LDG.E.U16 R61, desc[UR8][R42.64] ;  /* 0x000000082a3d7981 */ /* 0x0004e4000c1e1500 */
[----:B--2---:R-:W-:-:S05]  /*83b0*/  IMAD.WIDE R42, R161, 0x2, R62 ;  /* 0x00000002a12a7825 */ /* 0x004fca00078e023e */
[----:B------:R0:W2:Y:S04]  /*83c0*/  LDG.E.U16 R62, desc[UR8][R42.64] ;  /* 0x000000082a3e7981 */ /* 0x0000a8000c1e1500 */
[----:B------:R-:W0:Y:S04]  /*83d0*/  LDL.64 R42, [R1+0xc0] ;  /* 0x0000c000012a7983 */ /* 0x000e280000100a00 */
[----:B------:R-:W-:Y:S04]  /*83e0*/  STS.U16 [R68+UR4+0x11000], R4 ;  /* 0x0110000444007988 */ /* 0x000fe80008000404 */
[----:B------:R-:W-:Y:S04]  /*83f0*/  STS.U16 [R68+UR4+0x10000], R5 ;  /* 0x0100000544007988 */ /* 0x000fe80008000404 */
[----:B------:R-:W-:Y:S04]  /*8400*/  STS.U16 [R68+UR4+0x10c00], R39 ;  /* 0x010c002744007988 */ /* 0x000fe80008000404 */
[----:B------:R-:W-:Y:S04]  /*8410*/  STS.U16 [R68+UR4+0x11400], R38 ;  /* 0x0114002644007988 */ /* 0x000fe80008000404 */
[----:B------:R-:W-:Y:S04]  /*8420*/  STS.U16 [R68+UR4+0x11800], R37 ;  /* 0x0118002544007988 */ /* 0x000fe80008000404 */
[----:B------:R-:W-:Y:S01]  /*8430*/  STS.U16 [R68+UR4+0x11c00], R36 ;  /* 0x011c002444007988 */ /* 0x000fe20008000404 */
[----:B0-----:R-:W-:-:S05]  /*8440*/  IMAD.WIDE R42, R161, 0x2, R42 ;  /* 0x00000002a12a7825 */ /* 0x001fca00078e022a */
[----:B------:R0:W2:Y:S02]  /*8450*/  LDG.E.U16 R63, desc[UR8][R42.64] ;  /* 0x000000082a3f7981 */ /* 0x0000a4000c1e1500 */
        /* <DEDUP_REMOVED lines=10> */
[----:B0-----:R-:W-:-:S06]  /*8500*/  IMAD.WIDE R42, R161, 0x2, R208 ;  /* 0x00000002a12a7825 */ /* 0x001fcc00078e02d0 */
[----:B------:R-:W2:Y:S01]  /*8510*/  LDG.E.U16 R42, desc[UR8][R42.64] ;  /* 0x000000082a2a7981 */ /* 0x000ea2000c1e1500 */
[----:B------:R-:W-:-:S05]  /*8520*/  LOP3.LUT R181, R68, 0x10, RZ, 0x3c, !PT ;  /* 0x0000001044b57812 */ /* 0x000fca00078e3cff */
        /* <DEDUP_REMOVED lines=8> */
[----:B0-----:R-:W0:Y:S01]  /*85b0*/  S2R R181, SR_TID.X ;  /* 0x0000000000b57919 */ /* 0x001e220000002100 */
[----:B------:R-:W-:-:S05]  /*85c0*/  LOP3.LUT R180, R68, 0x20, RZ, 0x3c, !PT ;  /* 0x0000002044b47812 */ /* 0x000fca00078e3cff */
[----:B------:R-:W-:Y:S04]  /*85d0*/  STS.U16 [R180+UR4+0x10100], R28 ;  /* 0x0101001cb4007988 */ /* 0x000fe80008000404 */
[----:B------:R-:W-:Y:S04]  /*85e0*/  STS.U16 [R180+UR4+0x10500], R27 ;  /* 0x0105001bb4007988 */ /* 0x000fe80008000404 */
[----:B------:R-:W-:Y:S04]  /*85f0*/  STS.U16 [R180+UR4+0x10900], R26 ;  /* 0x0109001ab4007988 */ /* 0x000fe80008000404 */
[----:B------:R-:W-:Y:S04]  /*8600*/  STS.U16 [R180+UR4+0x10d00], R25 ;  /* 0x010d0019b4007988 */ /* 0x000fe80008000404 */
[----:B------:R-:W-:Y:S04]  /*8610*/  STS.U16 [R180+UR4+0x11100], R24 ;  /* 0x01110018b4007988 */ /* 0x000fe80008000404 */
[----:B------:R-:W-:Y:S01]  /*8620*/  STS.U16 [R180+UR4+0x11500], R23 ;  /* 0x01150017b4007988 */ /* 0x000fe20008000404 */
[----:B0-----:R-:W-:-:S02]  /*8630*/  LOP3.LUT R5, R181, 0x3f, RZ, 0xc0, !PT ;  /* 0x0000003fb5057812 */ /* 0x001fc400078ec0ff */
[C---:B------:R-:W-:Y:S01]  /*8640*/  LOP3.LUT R4, R181.reuse, 0xc0, RZ, 0xc0, !PT ;  /* 0x000000c0b5047812 */ /* 0x040fe200078ec0ff */
[----:B------:R-:W-:Y:S04]  /*8650*/  STS.U16 [R180+UR4+0x11900], R22 ;  /* 0x01190016b4007988 */ /* 0x000fe80008000404 */
[----:B------:R-:W-:Y:S01]  /*8660*/  IMAD R4, R4, 0x40, R5 ;  /* 0x0000004004047824 */ /* 0x000fe200078e0205 */
[----:B------:R0:W-:Y:S01]  /*8670*/  STS.U16 [R180+UR4+0x11d00], R19 ;  /* 0x011d0013b4007988 */ /* 0x0001e20008000404 */
[C---:B------:R-:W-:Y:S01]  /*8680*/  LOP3.LUT R5, R181.reuse, 0xc0, RZ, 0xc0, !PT ;  /* 0x000000c0b5057812 */ /* 0x040fe200078ec0ff */
[----:B------:R-:W-:Y:S01]  /*8690*/  UMOV UR70, 0x1 ;  /* 0x0000000100467882 */ /* 0x000fe20000000000 */
[----:B------:R-:W-:Y:S01]  /*86a0*/  IMAD.SHL.U32 R4, R4, 0x2, RZ ;  /* 0x0000000204047824 */ /* 0x000fe200078e00ff */
[----:B0-----:R-:W-:-:S02]  /*86b0*/  LOP3.LUT R19, R181, 0x3f, RZ, 0xc0, !PT ;  /* 0x0000003fb5137812 */ /* 0x001fc400078ec0ff */
[----:B------:R-:W-:-:S03]  /*86c0*/  LOP3.LUT R180, R68, 0x30, RZ, 0x3c, !PT ;  /* 0x0000003044b47812 */ /* 0x000fc600078e3cff */
[----:B------:R-:W-:Y:S01]  /*86d0*/  IMAD R5, R5, 0x40, R19 ;  /* 0x0000004005057824 */ /* 0x000fe200078e0213 */
[----:B------:R-:W-:-:S04]  /*86e0*/  @!UP0 UIADD3 UR70, UPT, UPT, -UR70, 0x100000, URZ ;  /* 0x0010000046468890 */ /* 0x000fc8000fffe1ff */
[----:B------:R-:W-:Y:S02]  /*86f0*/  @!UP0 USHF.L.U32 UR71, UR70, 0xb, URZ ;  /* 0x0000000b46478899 */ /* 0x000fe400080006ff */
[----:B------:R-:W-:Y:S01]  /*8700*/  @!UP0 USHF.L.U32 UR70, UR70, 0x1, URZ ;  /* 0x0000000146468899 */ /* 0x000fe200080006ff */
[----:B------:R0:W-:Y:S01]  /*8710*/  STS.U16 [R180+UR4+0x10180], R6 ;  /* 0x01018006b4007988 */ /* 0x0001e20008000404 */
[----:B------:R-:W-:-:S03]  /*8720*/  IMAD.SHL.U32 R5, R5, 0x2, RZ ;  /* 0x0000000205057824 */ /* 0x000fc600078e00ff */
[----:B------:R1:W-:Y:S04]  /*8730*/  STS.U16 [R180+UR4+0x10580], R8 ;  /* 0x01058008b4007988 */ /* 0x0003e80008000404 */
[----:B------:R2:W-:Y:S01]  /*8740*/  STS.U16 [R180+UR4+0x10980], R18 ;  /* 0x01098012b4007988 */ /* 0x0005e20008000404 */
[----:B0-----:R-:W-:-:S03]  /*8750*/  LOP3.LUT R6, R4, 0x40, RZ, 0x3c, !PT ;  /* 0x0000004004067812 */ /* 0x001fc600078e3cff */
[----:B------:R0:W-:Y:S01]  /*8760*/  STS.U16 [R180+UR4+0x10d80], R17 ;  /* 0x010d8011b4007988 */ /* 0x0001e20008000404 */
[----:B-1----:R-:W-:-:S03]  /*8770*/  LOP3.LUT R8, R4, 0x50, RZ, 0x3c, !PT ;  /* 0x0000005004087812 */ /* 0x002fc600078e3cff */
[----:B------:R0:W-:Y:S01]  /*8780*/  STS.U16 [R180+UR4+0x11180], R9 ;  /* 0x01118009b4007988 */ /* 0x0001e20008000404 */
[----:B------:R-:W-:Y:S02]  /*8790*/  LOP3.LUT R4, R4, 0x60, RZ, 0x3c, !PT ;  /* 0x0000006004047812 */ /* 0x000fe400078e3cff */
[----:B------:R-:W-:Y:S01]  /*87a0*/  LOP3.LUT R5, R5, 0x70, RZ, 0x3c, !PT ;  /* 0x0000007005057812 */ /* 0x000fe200078e3cff */
[----:B------:R0:W-:Y:S01]  /*87b0*/  STS.U16 [R180+UR4+0x11580], R16 ;  /* 0x01158010b4007988 */ /* 0x0001e20008000404 */
[----:B------:R-:W-:-:S03]  /*87c0*/  VOTEU.ALL UP1, P0 ;  /* 0x0000000000ff7886 */ /* 0x000fc60000020000 */
        /* <DEDUP_REMOVED lines=20> */
[----:B---3--:R0:W-:Y:S04]  /*8910*/  STS.U16 [R4+UR4+0x10b00], R56 ;  /* 0x010b003804007988 */ /* 0x0081e80008000404 */
[----:B----4-:R0:W-:Y:S04]  /*8920*/  STS.U16 [R4+UR4+0x10f00], R57 ;  /* 0x010f003904007988 */ /* 0x0101e80008000404 */
[----:B-----5:R0:W-:Y:S04]  /*8930*/  STS.U16 [R4+UR4+0x11300], R58 ;  /* 0x0113003a04007988 */ /* 0x0201e80008000404 */
[----:B------:R0:W-:Y:S04]  /*8940*/  STS.U16 [R4+UR4+0x11700], R59 ;  /* 0x0117003b04007988 */ /* 0x0001e80008000404 */
[----:B------:R0:W-:Y:S04]  /*8950*/  STS.U16 [R4+UR4+0x11b00], R60 ;  /* 0x011b003c04007988 */ /* 0x0001e80008000404 */
[----:B------:R0:W-:Y:S04]  /*8960*/  STS.U16 [R4+UR4+0x11f00], R61 ;  /* 0x011f003d04007988 */ /* 0x0001e80008000404 */
[----:B--2---:R0:W-:Y:S04]  /*8970*/  STS.U16 [R5+UR4+0x10380], R62 ;  /* 0x0103803e05007988 */ /* 0x0041e80008000404 */
[----:B------:R0:W-:Y:S04]  /*8980*/  STS.U16 [R5+UR4+0x10780], R63 ;  /* 0x0107803f05007988 */ /* 0x0001e80008000404 */
[----:B------:R0:W-:Y:S04]  /*8990*/  STS.U16 [R5+UR4+0x10b80], R64 ;  /* 0x010b804005007988 */ /* 0x0001e80008000404 */
[----:B------:R0:W-:Y:S04]  /*89a0*/  STS.U16 [R5+UR4+0x10f80], R65 ;  /* 0x010f804105007988 */ /* 0x0001e80008000404 */
[----:B------:R0:W-:Y:S04]  /*89b0*/  STS.U16 [R5+UR4+0x11380], R66 ;  /* 0x0113804205007988 */ /* 0x0001e80008000404 */
[----:B------:R0:W-:Y:S04]  /*89c0*/  STS.U16 [R5+UR4+0x11780], R67 ;  /* 0x0117804305007988 */ /* 0x0001e80008000404 */
[----:B------:R0:W-:Y:S04]  /*89d0*/  STS.U16 [R5+UR4+0x11b80], R69 ;  /* 0x011b804505007988 */ /* 0x0001e80008000404 */
[----:B------:R0:W-:Y:S01]  /*89e0*/  STS.U16 [R5+UR4+0x11f80], R42 ;  /* 0x011f802a05007988 */ /* 0x0001e20008000404 */
[----:B------:R1:W-:Y:S06]  /*89f0*/  MEMBAR.ALL.CTA ;  /* 0x0000000000007992 */ /* 0x0003ec0000008000 */
[----:B-1----:R-:W-:Y:S04]  /*8a00*/  FENCE.VIEW.ASYNC.S ;  /* 0x00000000000073c6 */ /* 0x002fe80000000000 */
[----:B------:R-:W1:Y:S02]  /*8a10*/  FENCE.VIEW.ASYNC.S ;  /* 0x00000000000073c6 */ /* 0x000e640000000000 */
[----:B-1----:R0:W1:Y:S02]  /*8a20*/  @!UP1 SYNCS.EXCH.64 URZ, [UR4+0x20010], UR70 ;  /* 0x0200104604ff95b2 */ /* 0x0020640008000100 */
[----:B-1----:R-:W-:Y:S06]  /*8a30*/  BAR.SYNC.DEFER_BLOCKING 0x0 ;  /* 0x0000000000007b1d */ /* 0x002fec0000010000 */
[----:B0-----:R-:W-:Y:S05]  /*8a40*/  @P6 BRA `(.L_x_13) ;  /* 0x0000000000b06947 */ /* 0x001fea0003800000 */
[----:B------:R-:W2:Y:S04]  /*8a50*/  LDL R15, [R1+0x128] ;  /* 0x00012800010f7983 */ /* 0x000ea80000100800 */
[----:B------:R-:W3:Y:S01]  /*8a60*/  LDL R9, [R1+0x12c] ;  /* 0x00012c0001097983 */ /* 0x000ee20000100800 */
[----:B------:R-:W-:Y:S02]  /*8a70*/  ELECT P1, URZ, PT ;  /* 0x0000000000ff782f */ /* 0x000fe40003820000 */
[----:B------:R-:W-:Y:S01]  /*8a80*/  MOV.SPILL R6, UR5 ;  /* 0x0000000500067c02 */ /* 0x000fe20009000f00 */
[----:B------:R-:W4:Y:S01]  /*8a90*/  LDL R8, [R1+0x138] ;  /* 0x0001380001087983 */ /* 0x000f220000100800 */
[----:B------:R-:W-:-:S09]  /*8aa0*/  MOV.SPILL R7, UR4 ;  /* 0x0000000400077c02 */ /* 0x000fd20009000f00 */
[----:B------:R-:W-:-:S05]  /*8ab0*/  @P1 IMAD.MOV.U32 R5, RZ, RZ, 0x40004040 ;  /* 0x40004040ff051424 */ /* 0x000fca00078e00ff */
[C---:B------:R-:W-:Y:S02]  /*8ac0*/  @P1 R2UR UR71, R5.reuse ;  /* 0x00000000054712ca */ /* 0x040fe400000e0000 */
[----:B------:R-:W-:Y:S01]  /*8ad0*/  @P1 R2UR UR73, R5 ;  /* 0x00000000054912ca */ /* 0x000fe200000e0000 */
[----:B------:R-:W-:Y:S01]  /*8ae0*/  UMOV UR4, 0x0 ;  /* 0x0000000000047882 */ /* 0x000fe20000000000 */
[----:B------:R-:W-:Y:S01]  /*8af0*/  UMOV UR5, 0x4108010 ;  /* 0x0410801000057882 */ /* 0x000fe20000000000 */
[----:B------:R-:W-:Y:S01]  /*8b00*/  IMAD.MOV.U32 R5, RZ, RZ, RZ ;  /* 0x000000ffff057224 */ /* 0x000fe200078e00ff */
[----:B--2---:R-:W-:Y:S02]  /*8b10*/  R2UR UR70, R15 ;  /* 0x000000000f4672ca */ /* 0x004fe400000e0000 */
[----:B---3--:R-:W-:-:S11]  /*8b20*/  R2UR UR72, R9 ;  /* 0x00000000094872ca */ /* 0x008fd600000e0000 */
[----:B------:R-:W-:-:S05]  /*8b30*/  IMAD.U32 R4, RZ, RZ, UR70 ;  /* 0x00000046ff047e24 */ /* 0x000fca000f8e00ff */
[----:B------:R-:W-:Y:S01]  /*8b40*/  @P1 R2UR UR70, R4 ;  /* 0x00000000044612ca */ /* 0x000fe200000e0000 */
[----:B------:R-:W-:-:S05]  /*8b50*/  IMAD.U32 R4, RZ, RZ, UR72 ;  /* 0x00000048ff047e24 */ /* 0x000fca000f8e00ff */
[----:B------:R-:W-:Y:S01]  /*8b60*/  @P1 R2UR UR72, R4 ;  /* 0x00000000044812ca */ /* 0x000fe200000e0000 */
[----:B----4-:R-:W-:-:S12]  /*8b70*/  VIADD R4, R8, 0x20010 ;  /* 0x0002001008047836 */ /* 0x010fd80000000000 */
[----:B------:R0:W-:Y:S02]  /*8b80*/  UTCHMMA gdesc[UR70], gdesc[UR72], tmem[UR74], tmem[UR4], idesc[UR5], !UPT ;  /* 0x00ff0448460075ea */ /* 0x0001e4000f80004a */
[----:B0-----:R-:W-:Y:S01]  /*8b90*/  UMOV UR70, 0x0 ;  /* 0x0000000000467882 */ /* 0x001fe20000000000 */
[----:B------:R-:W-:Y:S01]  /*8ba0*/  UMOV UR71, 0x4108010 ;  /* 0x0410801000477882 */ /* 0x000fe20000000000 */
[----:B------:R-:W-:Y:S01]  /*8bb0*/  UMOV UR72, 0x0 ;  /* 0x0000000000487882 */ /* 0x000fe20000000000 */
[----:B------:R-:W-:Y:S01]  /*8bc0*/  UMOV UR73, 0x4108010 ;  /* 0x0410801000497882 */ /* 0x000fe20000000000 */
[----:B------:R-:W-:Y:S01]  /*8bd0*/  UTCHMMA gdesc[UR38], gdesc[UR10], tmem[UR74], tmem[UR70], idesc[UR71], UPT ;  /* 0x00ff460a260075ea */ /* 0x000fe2000b80004a */
        /* <DEDUP_REMOVED lines=11> */
[----:B------:R-:W-:Y:S01]  /*8c90*/  @P1 MOV R4, R4 ;  /* 0x0000000400041202 */ /* 0x000fe20000000f00 */
[----:B------:R-:W-:Y:S01]  /*8ca0*/  UTCHMMA gdesc[UR34], gdesc[UR64], tmem[UR74], tmem[UR70], idesc[UR71], UPT ;  /* 0x00ff4640220075ea */ /* 0x000fe2000b80004a */
[----:B------:R-:W-:Y:S01]  /*8cb0*/  UTCHMMA gdesc[UR36], gdesc[UR66], tmem[UR74], tmem[UR72], idesc[UR73], UPT ;  /* 0x00ff4842240075ea */ /* 0x000fe2000b80004a */
[----:B------:R0:W-:Y:S02]  /*8cc0*/  UTCHMMA gdesc[UR40], gdesc[UR68], tmem[UR74], tmem[UR70], idesc[UR71], UPT ;  /* 0x00ff4644280075ea */ /* 0x0001e4000b80004a */
[----:B0-----:R-:W-:-:S02]  /*8cd0*/  @P1 R2UR UR70, R4 ;  /* 0x00000000044612ca */ /* 0x001fc400000e0000 */
[----:B------:R-:W-:-:S11]  /*8ce0*/  R2UR.FILL UR5, R6 ;  /* 0x00000000060572ca */ /* 0x000fd600004e0000 */
[----:B------:R0:W-:Y:S01]  /*8cf0*/  UTCBAR [UR70], URZ ;  /* 0x000000ff460073e9 */ /* 0x0001e200080000ff */
[----:B------:R-:W-:-:S15]  /*8d00*/  R2UR.FILL UR4, R7 ;  /* 0x00000000070472ca */ /* 0x000fde00004e0000 */
.L_x_13:
[----:B------:R-:W1:Y:S01]  /*8d10*/  SYNCS.PHASECHK.TRANS64.TRYWAIT P1, [UR4+0x20010], RZ ;  /* 0x020010ffff0075a7 */ /* 0x000e620008021104 */
[----:B------:R-:W2:Y:S01]  /*8d20*/  LDC R27, c[0x0][0x3a8] ;  /* 0x0000ea00ff1b7b82 */ /* 0x000ea20000000800 */
[----:B-1----:R-:W-:Y:S05]  /*8d30*/  @!P1 BRA `(.L_x_14) ;  /* 0x0000004800109947 */ /* 0x002fea0003800000 */
.L_x_23:
[----:B------:R-:W3:Y:S01]  /*8d40*/  LDL R4, [R1+0x134] ;  /* 0x0001340001047983 */ /* 0x000ee20000100800 */
[----:B------:R-:W-:Y:S01]  /*8d50*/  IMAD.U32 R21, R21, -0x80000000, RZ ;  /* 0x8000000015157824 */ /* 0x000fe200078e00ff */
[----:B------:R-:W-:Y:S06]  /*8d60*/  BAR.SYNC.DEFER_BLOCKING 0x0 ;  /* 0x0000000000007b1d */ /* 0x000fec0000010000 */
[----:B------:R-:W1:Y:S01]  /*8d70*/  S2R R28, SR_TID.X ;  /* 0x00000000001c7919 */ /* 0x000e620000002100 */
[----:B------:R-:W4:Y:S01]  /*8d80*/  @!P0 SYNCS.CCTL.IV [UR4+0x20010] ;  /* 0x02001000ff0089b1 */ /* 0x000f220008000004 */
[----:B-1----:R-:W-:-:S02]  /*8d90*/  LOP3.LUT R180, R28, 0xf, RZ, 0xc0, !PT ;  /* 0x0000000f1cb47812 */ /* 0x002fc400078ec0ff */
[----:B0--3--:R-:W-:-:S13]  /*8da0*/  R2UR UR70, R4 ;  /* 0x00000000044672ca */ /* 0x009fda00000e0000 */
[----:B------:R-:W-:Y:S01]  /*8db0*/  LDTM.16dp32bit_t0_t15.x16 R4, tmem[UR70] ;  /* 0x00000046000479ee */ /* 0x000fe20008a00000 */
[----:B------:R-:W0:Y:S01]  /*8dc0*/  LDTM.16dp32bit_t16_t31.x16 R4, tmem[UR70+0x10] ;  /* 0x00001046000479ee */ /* 0x000e220008a20000 */
[----:B------:R-:W-:Y:S01]  /*8dd0*/  NOP ;  /* 0x0000000000007918 */ /* 0x000fe20000000000 */
[-C--:B0-2---:R-:W-:Y:S01]  /*8de0*/  FMUL R24, R4, R27.reuse ;  /* 0x0000001b04187220 */ /* 0x085fe20000400000 */
[-C--:B------:R-:W-:Y:S01]  /*8df0*/  FMUL R25, R5, R27.reuse ;  /* 0x0000001b05197220 */ /* 0x080fe20000400000 */
[-C--:B------:R-:W-:Y:S01]  /*8e00*/  FMUL R26, R6, R27.reuse ;  /* 0x0000001b061a7220 */ /* 0x080fe20000400000 */
[-C--:B------:R-:W-:Y:S01]  /*8e10*/  FMUL R22, R7, R27.reuse ;  /* 0x0000001b07167220 */ /* 0x080fe20000400000 */
[----:B------:R-:W-:-:S03]  /*8e20*/  FMUL R23, R8, R27 ;  /* 0x0000001b08177220 */ /* 0x000fc60000400000 */
[----:B------:R-:W-:Y:S01]  /*8e30*/  FMNMX3 R26, R24, R25, R26, !PT ;  /* 0x00000019181a7276 */ /* 0x000fe2000780001a */
[-C--:B------:R-:W-:Y:S01]  /*8e40*/  FMUL R25, R9, R27.reuse ;  /* 0x0000001b09197220 */ /* 0x080fe20000400000 */
[-C--:B------:R-:W-:Y:S02]  /*8e50*/  FMUL R24, R10, R27.reuse ;  /* 0x0000001b0a187220 */ /* 0x080fe40000400000 */
[----:B------:R-:W-:Y:S01]  /*8e60*/  FMNMX3 R26, R26, R22, R23, !PT ;  /* 0x000000161a1a7276 */ /* 0x000fe20007800017 */
[-C--:B------:R-:W-:Y:S01]  /*8e70*/  FMUL R22, R11, R27.reuse ;  /* 0x0000001b0b167220 */ /* 0x080fe20000400000 */
[----:B------:R-:W-:Y:S02]  /*8e80*/  FMUL R23, R12, R27 ;  /* 0x0000001b0c177220 */ /* 0x000fe40000400000 */
[----:B------:R-:W-:Y:S01]  /*8e90*/  FMNMX3 R26, R26, R25, R24, !PT ;  /* 0x000000191a1a7276 */ /* 0x000fe20007800018 */
[-C--:B------:R-:W-:Y:S01]  /*8ea0*/  FMUL R25, R13, R27.reuse ;  /* 0x0000001b0d197220 */ /* 0x080fe20000400000 */
[----:B------:R-:W-:-:S02]  /*8eb0*/  FMUL R24, R14, R27 ;  /* 0x0000001b0e187220 */ /* 0x000fc40000400000 */
[----:B------:R-:W-:Y:S01]  /*8ec0*/  FMNMX3 R26, R26, R22, R23, !PT ;  /* 0x000000161a1a7276 */ /* 0x000fe20007800017 */
[-C--:B------:R-:W-:Y:S01]  /*8ed0*/  FMUL R22, R15, R27.reuse ;  /* 0x0000001b0f167220 */ /* 0x080fe20000400000 */
[----:B------:R-:W-:Y:S02]  /*8ee0*/  FMUL R23, R16, R27 ;  /* 0x0000001b10177220 */ /* 0x000fe40000400000 */
[----:B------:R-:W-:Y:S01]  /*8ef0*/  FMNMX3 R26, R26, R25, R24, !PT ;  /* 0x000000191a1a7276 */ /* 0x000fe20007800018 */
[-C--:B------:R-:W-:Y:S01]  /*8f00*/  FMUL R25, R17, R27.reuse ;  /* 0x0000001b11197220 */ /* 0x080fe20000400000 */
[-C--:B------:R-:W-:Y:S02]  /*8f10*/  FMUL R24, R18, R27.reuse ;  /* 0x0000001b12187220 */ /* 0x080fe40000400000 */
[----:B------:R-:W-:Y:S01]  /*8f20*/  FMNMX3 R22, R26, R22, R23, !PT ;  /* 0x000000161a167276 */ /* 0x000fe20007800017 */
[----:B------:R-:W-:Y:S01]  /*8f30*/  FMUL R23, R19, R27 ;  /* 0x0000001b13177220 */ /* 0x000fe20000400000 */
[----:B------:R-:W-:-:S02]  /*8f40*/  LOP3.LUT R26, R28, 0xff, RZ, 0xc0, !PT ;  /* 0x000000ff1c1a7812 */ /* 0x000fc400078ec0ff */
[----:B------:R-:W-:Y:S02]  /*8f50*/  FMNMX3 R22, R22, R25, R24, !PT ;  /* 0x0000001916167276 */ /* 0x000fe40007800018 */
[----:B------:R-:W-:Y:S02]  /*8f60*/  LOP3.LUT R24, R28, 0x60, RZ, 0xc0, !PT ;  /* 0x000000601c187812 */ /* 0x000fe400078ec0ff */
[----:B------:R-:W-:-:S03]  /*8f70*/  FMNMX R23, R23, R22, !PT ;  /* 0x0000001617177209 */ /* 0x000fc60007800000 */
[----:B------:R-:W-:Y:S02]  /*8f80*/  IMAD R180, R180, 0x2, R24 ;  /* 0x00000002b4b47824 */ /* 0x000fe400078e0218 */
[----:B------:R-:W0:Y:S03]  /*8f90*/  SHFL.BFLY PT, R22, R23, 0x10, 0x1f ;  /* 0x0e001f0017167f89 */ /* 0x000e2600000e0000 */
[C---:B------:R-:W-:Y:S02]  /*8fa0*/  LEA.HI R25, R26.reuse, R180, RZ, 0x19 ;  /* 0x000000b41a197211 */ /* 0x040fe400078fc8ff */
[----:B------:R-:W-:Y:S02]  /*8fb0*/  LEA R26, R26, UR4, 0x2 ;  /* 0x000000041a1a7c11 */ /* 0x000fe4000f8e10ff */
[----:B------:R-:W-:Y:S02]  /*8fc0*/  LEA R25, R25, UR4, 0x2 ;  /* 0x0000000419197c11 */ /* 0x000fe4000f8e10ff */
[----:B------:R-:W-:-:S02]  /*8fd0*/  LEA R180, R180, UR4, 0x2 ;  /* 0x00000004b4b47c11 */ /* 0x000fc4000f8e10ff */
[----:B0-----:R-:W-:-:S05]  /*8fe0*/  FMNMX R22, R23, R22, !PT ;  /* 0x0000001617167209 */ /* 0x001fca0007800000 */
[----:B----4-:R-:W-:Y:S01]  /*8ff0*/  @!P2 STS [R25+0x10000], R22 ;  /* 0x010000161900a388 */ /* 0x010fe20000000800 */
[----:B------:R-:W-:Y:S06]  /*9000*/  BAR.SYNC.DEFER_BLOCKING 0x0 ;  /* 0x0000000000007b1d */ /* 0x000fec0000010000 */
[----:B------:R-:W0:Y:S04]  /*9010*/  @!P3 LDS R162, [R26+0x10000] ;  /* 0x010000001aa2b984 */ /* 0x000e280000000800 */
[----:B0-----:R-:W0:Y:S02]  /*9020*/  SHFL.BFLY PT, R22, R162, 0x1, 0x1f ;  /* 0x0c201f00a2167f89 */ /* 0x001e2400000e0000 */
[----:B0-----:R-:W-:-:S05]  /*9030*/  FMNMX R22, R162, R22, !PT ;  /* 0x00000016a2167209 */ /* 0x001fca0007800000 */
[----:B------:R-:W-:Y:S01]  /*9040*/  @P4 STS [R26+0x10000], R22 ;  /* 0x010000161a004388 */ /* 0x000fe20000000800 */
[----:B------:R-:W-:Y:S06]  /*9050*/  BAR.SYNC.DEFER_BLOCKING 0x0 ;  /* 0x0000000000007b1d */ /* 0x000fec0000010000 */
[----:B------:R-:W0:Y:S02]  /*9060*/  LDS R69, [R180+0x10000] ;  /* 0x01000000b4457984 */ /* 0x000e240000000800 */
[----:B------:R-:W-:Y:S01]  /*9070*/  BAR.SYNC.DEFER_BLOCKING 0x0 ;  /* 0x0000000000007b1d */ /* 0x000fe20000010000 */
[----:B0-----:R-:W-:-:S05]  /*9080*/  FMNMX R69, R69, R20, !PT ;  /* 0x0000001445457209 */ /* 0x001fca0007800000 */
[-CC-:B------:R-:W-:Y:S01]  /*9090*/  FFMA R5, R5, R27.reuse, -R69.reuse ;  /* 0x0000001b05057223 */ /* 0x180fe20000000845 */
[-CC-:B------:R-:W-:Y:S01]  /*90a0*/  FFMA R4, R4, R27.reuse, -R69.reuse ;  /* 0x0000001b04047223 */ /* 0x180fe20000000845 */
[-CC-:B------:R-:W-:Y:S01]  /*90b0*/  FFMA R22, R6, R27.reuse, -R69.reuse ;  /* 0x0000001b06167223 */ /* 0x180fe20000000845 */
[-CC-:B------:R-:W-:Y:S01]  /*90c0*/  FFMA R7, R7, R27.reuse, -R69.reuse ;  /* 0x0000001b07077223 */ /* 0x180fe20000000845 */
[----:B------:R-:W-:Y:S01]  /*90d0*/  FMUL R5, R5, 1.4426950216293334961 ;  /* 0x3fb8aa3b05057820 */ /* 0x000fe20000400000 */
[----:B------:R-:W-:Y:S01]  /*90e0*/  FMUL R4, R4, 1.4426950216293334961 ;  /* 0x3fb8aa3b04047820 */ /* 0x000fe20000400000 */
[-CC-:B------:R-:W-:Y:S01]  /*90f0*/  FFMA R9, R9, R27.reuse, -R69.reuse ;  /* 0x0000001b09097223 */ /* 0x180fe20000000845 */
[----:B------:R-:W-:Y:S01]  /*9100*/  FMUL R7, R7, 1.4426950216293334961 ;  /* 0x3fb8aa3b07077820 */ /* 0x000fe20000400000 */
[----:B------:R0:W-:Y:S01]  /*9110*/  MUFU.EX2 R6, R5 ;  /* 0x0000000500067308 */ /* 0x0001e20000000800 */
[-CC-:B------:R-:W-:Y:S01]  /*9120*/  FFMA R11, R11, R27.reuse, -R69.reuse ;  /* 0x0000001b0b0b7223 */ /* 0x180fe20000000845 */
[----:B------:R-:W-:Y:S01]  /*9130*/  FMUL R9, R9, 1.4426950216293334961 ;  /* 0x3fb8aa3b09097820 */ /* 0x000fe20000400000 */
[-CC-:B------:R-:W-:Y:S01]  /*9140*/  FFMA R12, R12, R27.reuse, -R69.reuse ;  /* 0x0000001b0c0c7223 */ /* 0x180fe20000000845 */
[-CC-:B------:R-:W-:Y:S01]  /*9150*/  FFMA R13, R13, R27.reuse, -R69.reuse ;  /* 0x0000001b0d0d7223 */ /* 0x180fe20000000845 */
[----:B------:R-:W-:Y:S01]  /*9160*/  FMUL R11, R11, 1.4426950216293334961 ;  /* 0x3fb8aa3b0b0b7820 */ /* 0x000fe20000400000 */
[-CC-:B------:R-:W-:Y:S01]  /*9170*/  FFMA R14, R14, R27.reuse, -R69.reuse ;  /* 0x0000001b0e0e7223 */ /* 0x180fe20000000845 */
[-CC-:B------:R-:W-:Y:S01]  /*9180*/  FFMA R17, R17, R27.reuse, -R69.reuse ;  /* 0x0000001b11117223 */ /* 0x180fe20000000845 */
[----:B------:R-:W1:Y:S01]  /*9190*/  MUFU.EX2 R4, R4 ;  /* 0x0000000400047308 */ /* 0x000e620000000800 */
[----:B0-----:R-:W-:Y:S01]  /*91a0*/  FMUL R5, R22, 1.4426950216293334961 ;  /* 0x3fb8aa3b16057820 */ /* 0x001fe20000400000 */
[-CC-:B------:R-:W-:Y:S01]  /*91b0*/  FFMA R22, R8, R27.reuse, -R69.reuse ;  /* 0x0000001b08167223 */ /* 0x180fe20000000845 */
[----:B------:R-:W-:Y:S01]  /*91c0*/  FMUL R13, R13, 1.4426950216293334961 ;  /* 0x3fb8aa3b0d0d7820 */ /* 0x000fe20000400000 */
[----:B------:R-:W-:Y:S01]  /*91d0*/  FMUL R14, R14, 1.4426950216293334961 ;  /* 0x3fb8aa3b0e0e7820 */ /* 0x000fe20000400000 */
[-CC-:B------:R-:W-:Y:S01]  /*91e0*/  FFMA R18, R18, R27.reuse, -R69.reuse ;  /* 0x0000001b12127223 */ /* 0x180fe20000000845 */
[----:B------:R-:W-:Y:S01]  /*91f0*/  FMUL R17, R17, 1.4426950216293334961 ;  /* 0x3fb8aa3b11117820 */ /* 0x000fe20000400000 */
[----:B------:R-:W-:Y:S01]  /*9200*/  FFMA R19, R19, R27, -R69 ;  /* 0x0000001b13137223 */ /* 0x000fe20000000845 */
[----:B------:R-:W0:Y:S01]  /*9210*/  MUFU.EX2 R5, R5 ;  /* 0x0000000500057308 */ /* 0x000e220000000800 */
[----:B------:R-:W-:-:S07]  /*9220*/  FMUL R18, R18, 1.4426950216293334961 ;  /* 0x3fb8aa3b12127820 */ /* 0x000fce0000400000 */
[----:B------:R2:W3:Y:S08]  /*9230*/  MUFU.EX2 R8, R7 ;  /* 0x0000000700087308 */ /* 0x0004f00000000800 */
[----:B------:R4:W-:Y:S01]  /*9240*/  MUFU.EX2 R23, R13 ;  /* 0x0000000d00177308 */ /* 0x0009e20000000800 */
[----:B--2---:R-:W-:Y:S01]  /*9250*/  FMUL R7, R22, 1.4426950216293334961 ;  /* 0x3fb8aa3b16077820 */ /* 0x004fe20000400000 */
[----:B------:R-:W-:-:S06]  /*9260*/  FFMA R22, R10, R27, -R69 ;  /* 0x0000001b0a167223 */ /* 0x000fcc0000000845 */
[----:B------:R-:W2:Y:S01]  /*9270*/  MUFU.EX2 R7, R7 ;  /* 0x0000000700077308 */ /* 0x000ea20000000800 */
[-CC-:B----4-:R-:W-:Y:S01]  /*9280*/  FFMA R13, R15, R27.reuse, -R69.reuse ;  /* 0x0000001b0f0d7223 */ /* 0x190fe20000000845 */
[----:B------:R-:W-:-:S03]  /*9290*/  FFMA R15, R16, R27, -R69 ;  /* 0x0000001b100f7223 */ /* 0x000fc60000000845 */
[----:B------:R-:W-:Y:S01]  /*92a0*/  FMUL R13, R13, 1.4426950216293334961 ;  /* 0x3fb8aa3b0d0d7820 */ /* 0x000fe20000400000 */
[----:B------:R-:W-:Y:S02]  /*92b0*/  FMUL R15, R15, 1.4426950216293334961 ;  /* 0x3fb8aa3b0f0f7820 */ /* 0x000fe40000400000 */
[----:B------:R4:W5:Y:S08]  /*92c0*/  MUFU.EX2 R10, R9 ;  /* 0x00000009000a7308 */ /* 0x0009700000000800 */
[----:B------:R-:W-:Y:S01]  /*92d0*/  MUFU.EX2 R14, R14 ;  /* 0x0000000e000e7308 */ /* 0x000fe20000000800 */
[----:B----4-:R-:W-:-:S07]  /*92e0*/  FMUL R9, R22, 1.4426950216293334961 ;  /* 0x3fb8aa3b16097820 */ /* 0x010fce0000400000 */
[----:B------:R4:W-:Y:S08]  /*92f0*/  MUFU.EX2 R22, R11 ;  /* 0x0000000b00167308 */ /* 0x0009f00000000800 */
[----:B------:R-:W5:Y:S01]  /*9300*/  MUFU.EX2 R9, R9 ;  /* 0x0000000900097308 */ /* 0x000f620000000800 */
[----:B----4-:R-:W-:Y:S01]  /*9310*/  FMUL R11, R12, 1.4426950216293334961 ;  /* 0x3fb8aa3b0c0b7820 */ /* 0x010fe20000400000 */
[----:B-1----:R-:W-:-:S04]  /*9320*/  FADD R12, R4, R6 ;  /* 0x00000006040c7221 */ /* 0x002fc80000000000 */
[----:B0-----:R-:W-:Y:S02]  /*9330*/  FADD R12, R5, R12 ;  /* 0x0000000c050c7221 */ /* 0x001fe40000000000 */
[----:B------:R-:W0:Y:S02]  /*9340*/  MUFU.EX2 R11, R11 ;  /* 0x0000000b000b7308 */ /* 0x000e240000000800 */
[----:B---3--:R-:W-:-:S04]  /*9350*/  FADD R12, R8, R12 ;  /* 0x0000000c080c7221 */ /* 0x008fc80000000000 */
[----:B--2---:R-:W-:Y:S02]  /*9360*/  FADD R12, R7, R12 ;  /* 0x0000000c070c7221 */ /* 0x004fe40000000000 */
[----:B------:R-:W1:Y:S02]  /*9370*/  MUFU.EX2 R16, R13 ;  /* 0x0000000d00107308 */ /* 0x000e640000000800 */
[----:B-----5:R-:W-:-:S04]  /*9380*/  FADD R12, R10, R12 ;  /* 0x0000000c0a0c7221 */ /* 0x020fc80000000000 */
[----:B------:R-:W-:Y:S02]  /*9390*/  FADD R12, R9, R12 ;  /* 0x0000000c090c7221 */ /* 0x000fe40000000000 */
[----:B------:R-:W2:Y:S02]  /*93a0*/  MUFU.EX2 R15, R15 ;  /* 0x0000000f000f7308 */ /* 0x000ea40000000800 */
[----:B------:R-:W-:-:S04]  /*93b0*/  FADD R12, R22, R12 ;  /* 0x0000000c160c7221 */ /* 0x000fc80000000000 */
[----:B0-----:R-:W-:Y:S02]  /*93c0*/  FADD R12, R11, R12 ;  /* 0x0000000c0b0c7221 */ /* 0x001fe40000000000 */
[----:B------:R0:W3:Y:S02]  /*93d0*/  MUFU.EX2 R24, R17 ;  /* 0x0000001100187308 */ /* 0x0000e40000000800 */
[----:B------:R-:W-:-:S04]  /*93e0*/  FADD R12, R23, R12 ;  /* 0x0000000c170c7221 */ /* 0x000fc80000000000 */
[----:B------:R-:W-:Y:S02]  /*93f0*/  FADD R12, R14, R12 ;  /* 0x0000000c0e0c7221 */ /* 0x000fe40000000000 */
[----:B------:R-:W4:Y:S01]  /*9400*/  MUFU.EX2 R18, R18 ;  /* 0x0000001200127308 */ /* 0x000f220000000800 */
[----:B0-----:R-:W-:Y:S01]  /*9410*/  FMUL R17, R19, 1.4426950216293334961 ;  /* 0x3fb8aa3b13117820 */ /* 0x001fe20000400000 */
[----:B-1----:R-:W-:-:S04]  /*9420*/  FADD R12, R16, R12 ;  /* 0x0000000c100c7221 */ /* 0x002fc80000000000 */
[----:B--2---:R-:W-:Y:S02]  /*9430*/  FADD R12, R15, R12 ;  /* 0x0000000c0f0c7221 */ /* 0x004fe40000000000 */
[----:B------:R-:W0:Y:S02]  /*9440*/  MUFU.EX2 R17, R17 ;  /* 0x0000001100117308 */ /* 0x000e240000000800 */
[----:B---3--:R-:W-:-:S04]  /*9450*/  FADD R12, R24, R12 ;  /* 0x0000000c180c7221 */ /* 0x008fc80000000000 */
[----:B----4-:R-:W-:-:S04]  /*9460*/  FADD R12, R18, R12 ;  /* 0x0000000c120c7221 */ /* 0x010fc80000000000 */
[----:B0-----:R-:W-:-:S05]  /*9470*/  FADD R12, R17, R12 ;  /* 0x0000000c110c7221 */ /* 0x001fca0000000000 */
        /* <DEDUP_REMOVED lines=8> */
[----:B------:R-:W-:Y:S06]  /*9500*/  BAR.SYNC.DEFER_BLOCKING 0x0 ;  /* 0x0000000000007b1d */ /* 0x000fec0000010000 */
[----:B------:R-:W1:Y:S01]  /*9510*/  LDS R180, [R180+0x10000] ;  /* 0x01000000b4b47984 */ /* 0x000e620000000800 */
[----:B------:R-:W2:Y:S02]  /*9520*/  SYNCS.PHASECHK.TRANS64.TRYWAIT P1, [UR6], R21 ;  /* 0x00000015ff0075a7 */ /* 0x000ea40008021106 */
[----:B012---:R-:W-:Y:S05]  /*9530*/  @!P1 BRA `(.L_x_15) ;  /* 0x00000040001c9947 */ /* 0x007fea0003800000 */
.L_x_24:
[----:B------:R-:W2:Y:S01]  /*9540*/  LDL R12, [R1+0x130] ;  /* 0x00013000010c7983 */ /* 0x000ea20000100800 */
[----:B------:R-:W-:-:S06]  /*9550*/  IMAD.WIDE R48, R157, 0x2, R202 ;  /* 0x000000029d307825 */ /* 0x000fcc00078e02ca */
[----:B------:R-:W3:Y:S01]  /*9560*/  LDG.E.U16 R48, desc[UR8][R48.64] ;  /* 0x0000000830307981 */ /* 0x000ee2000c1e1500 */
[----:B------:R-:W-:Y:S02]  /*9570*/  F2FP.F16.F32.PACK_AB R4, R6, R4 ;  /* 0x000000040604723e */ /* 0x000fe400000000ff */
[----:B------:R-:W-:Y:S02]  /*9580*/  F2FP.F16.F32.PACK_AB R6, R10, R7 ;  /* 0x000000070a06723e */ /* 0x000fe400000000ff */
[----:B------:R-:W-:Y:S02]  /*9590*/  F2FP.F16.F32.PACK_AB R7, R22, R9 ;  /* 0x000000091607723e */ /* 0x000fe400000000ff */
[----:B------:R-:W-:Y:S02]  /*95a0*/  F2FP.F16.F32.PACK_AB R5, R8, R5 ;  /* 0x000000050805723e */ /* 0x000fe400000000ff */
[----:B------:R-:W-:Y:S02]  /*95b0*/  F2FP.F16.F32.PACK_AB R9, R16, R14 ;  /* 0x0000000e1009723e */ /* 0x000fe400000000ff */
[----:B------:R-:W-:Y:S01]  /*95c0*/  F2FP.F16.F32.PACK_AB R10, R24, R15 ;  /* 0x0000000f180a723e */ /* 0x000fe200000000ff */
[----:B------:R-:W-:Y:S01]  /*95d0*/  IMAD.WIDE R14, R157, 0x2, R186 ;  /* 0x000000029d0e7825 */ /* 0x000fe200078e02ba */
[----:B------:R-:W-:-:S02]  /*95e0*/  F2FP.F16.F32.PACK_AB R8, R23, R11 ;  /* 0x0000000b1708723e */ /* 0x000fc400000000ff */
[----:B------:R-:W-:Y:S02]  /*95f0*/  F2FP.F16.F32.PACK_AB R11, R17, R18 ;  /* 0x00000012110b723e */ /* 0x000fe400000000ff */
[----:B------:R0:W4:Y:S02]  /*9600*/  LDG.E.U16 R37, desc[UR8][R14.64] ;  /* 0x000000080e257981 */ /* 0x000124000c1e1500 */
[----:B0-----:R-:W-:-:S05]  /*9610*/  IMAD.WIDE R14, R157, 0x2, R176 ;  /* 0x000000029d0e7825 */ /* 0x001fca00078e02b0 */
[----:B------:R-:W5:Y:S01]  /*9620*/  LDG.E.U16 R35, desc[UR8][R14.64] ;  /* 0x000000080e237981 */ /* 0x000f62000c1e1500 */
[----:B--2---:R-:W-:Y:S01]  /*9630*/  R2UR UR6, R12 ;  /* 0x000000000c0672ca */ /* 0x004fe200000e0000 */
[----:B------:R-:W-:-:S05]  /*9640*/  IMAD.WIDE R12, R157, 0x2, R206 ;  /* 0x000000029d0c7825 */ /* 0x000fca00078e02ce */
[----:B------:R0:W2:Y:S02]  /*9650*/  LDG.E.U16 R47, desc[UR8][R12.64] ;  /* 0x000000080c2f7981 */ /* 0x0000a4000c1e1500 */
[----:B0-----:R-:W-:-:S05]  /*9660*/  IMAD.WIDE R12, R157, 0x2, R198 ;  /* 0x000000029d0c7825 */ /* 0x001fca00078e02c6 */
[----:B------:R0:W4:Y:S02]  /*9670*/  LDG.E.U16 R49, desc[UR8][R12.64] ;  /* 0x000000080c317981 */ /* 0x000124000c1e1500 */
[C---:B0-----:R-:W-:Y:S01]  /*9680*/  IMAD.WIDE R12, R157.reuse, 0x2, R182 ;  /* 0x000000029d0c7825 */ /* 0x041fe200078e02b6 */
[----:B------:R-:W-:Y:S01]  /*9690*/  STTM.16dp32bit_t0_t15.x8 tmem[UR6], R4 ;  /* 0x00000004000079ed */ /* 0x000fe20008980006 */
[----:B------:R0:W-:Y:S03]  /*96a0*/  STTM.16dp32bit_t16_t31.x8 tmem[UR6+0x8], R4 ;  /* 0x00000804000079ed */ /* 0x0001e600089a0006 */
[----:B------:R1:W4:Y:S01]  /*96b0*/  LDG.E.U16 R36, desc[UR8][R12.64] ;  /* 0x000000080c247981 */ /* 0x000322000c1e1500 */
[----:B------:R-:W-:-:S05]  /*96c0*/  IMAD.WIDE R14, R157, 0x2, R148 ;  /* 0x000000029d0e7825 */ /* 0x000fca00078e0294 */
[----:B------:R-:W5:Y:S01]  /*96d0*/  LDG.E.U16 R30, desc[UR8][R14.64] ;  /* 0x000000080e1e7981 */ /* 0x000f62000c1e1500 */
[----:B-1----:R-:W-:-:S05]  /*96e0*/  IMAD.WIDE R12, R157, 0x2, R172 ;  /* 0x000000029d0c7825 */ /* 0x002fca00078e02ac */
[----:B------:R1:W5:Y:S01]  /*96f0*/  LDG.E.U16 R34, desc[UR8][R12.64] ;  /* 0x000000080c227981 */ /* 0x000362000c1e1500 */
[----:B0-----:R-:W-:-:S04]  /*9700*/  IMAD.WIDE R10, R157, 0x2, R168 ;  /* 0x000000029d0a7825 */ /* 0x001fc800078e02a8 */
[C---:B------:R-:W-:Y:S01]  /*9710*/  IMAD.WIDE R8, R157.reuse, 0x2, R164 ;  /* 0x000000029d087825 */ /* 0x040fe200078e02a4 */
[----:B------:R0:W5:Y:S03]  /*9720*/  LDG.E.U16 R33, desc[UR8][R10.64] ;  /* 0x000000080a217981 */ /* 0x000166000c1e1500 */
[C---:B------:R-:W-:Y:S01]  /*9730*/  IMAD.WIDE R6, R157.reuse, 0x2, R152 ;  /* 0x000000029d067825 */ /* 0x040fe200078e0298 */
[----:B------:R3:W5:Y:S03]  /*9740*/  LDG.E.U16 R32, desc[UR8][R8.64] ;  /* 0x0000000808207981 */ /* 0x000766000c1e1500 */
[C---:B-1----:R-:W-:Y:S01]  /*9750*/  IMAD.WIDE R12, R157.reuse, 0x2, R144 ;  /* 0x000000029d0c7825 */ /* 0x042fe200078e0290 */
[----:B------:R1:W5:Y:S03]  /*9760*/  LDG.E.U16 R31, desc[UR8][R6.64] ;  /* 0x00000008061f7981 */ /* 0x000366000c1e1500 */
[C---:B0-----:R-:W-:Y:S01]  /*9770*/  IMAD.WIDE R10, R157.reuse, 0x2, R140 ;  /* 0x000000029d0a7825 */ /* 0x041fe200078e028c */
[----:B------:R0:W5:Y:S03]  /*9780*/  LDG.E.U16 R29, desc[UR8][R12.64] ;  /* 0x000000080c1d7981 */ /* 0x000166000c1e1500 */
[C---:B---3--:R-:W-:Y:S01]  /*9790*/  IMAD.WIDE R8, R157.reuse, 0x2, R136 ;  /* 0x000000029d087825 */ /* 0x048fe200078e0288 */
[----:B------:R3:W5:Y:S03]  /*97a0*/  LDG.E.U16 R28, desc[UR8][R10.64] ;  /* 0x000000080a1c7981 */ /* 0x000766000c1e1500 */
[C---:B-1----:R-:W-:Y:S01]  /*97b0*/  IMAD.WIDE R6, R157.reuse, 0x2, R132 ;  /* 0x000000029d067825 */ /* 0x042fe200078e0284 */
[----:B------:R1:W5:Y:S03]  /*97c0*/  LDG.E.U16 R27, desc[UR8][R8.64] ;  /* 0x00000008081b7981 */ /* 0x000366000c1e1500 */
[C---:B0-----:R-:W-:Y:S01]  /*97d0*/  IMAD.WIDE R12, R157.reuse, 0x2, R124 ;  /* 0x000000029d0c7825 */ /* 0x041fe200078e027c */
[----:B------:R0:W5:Y:S03]  /*97e0*/  LDG.E.U16 R26, desc[UR8][R6.64] ;  /* 0x00000008061a7981 */ /* 0x000166000c1e1500 */
[C---:B------:R-:W-:Y:S01]  /*97f0*/  IMAD.WIDE R14, R157.reuse, 0x2, R128 ;  /* 0x000000029d0e7825 */ /* 0x040fe200078e0280 */
        /* <DEDUP_REMOVED lines=9> */
[C---:B------:R-:W-:Y:S01]  /*9890*/  IMAD.WIDE R16, R157.reuse, 0x2, R194 ;  /* 0x000000029d107825 */ /* 0x040fe200078e02c2 */
[----:B------:R0:W5:Y:S03]  /*98a0*/  LDG.E.U16 R18, desc[UR8][R12.64] ;  /* 0x000000080c127981 */ /* 0x000166000c1e1500 */
[C---:B---3--:R-:W-:Y:S01]  /*98b0*/  IMAD.WIDE R14, R157.reuse, 0x2, R108 ;  /* 0x000000029d0e7825 */ /* 0x048fe200078e026c */
[----:B------:R-:W3:Y:S03]  /*98c0*/  LDG.E.U16 R4, desc[UR8][R16.64] ;  /* 0x0000000810047981 */ /* 0x000ee6000c1e1500 */
[C---:B-1----:R-:W-:Y:S01]  /*98d0*/  IMAD.WIDE R10, R157.reuse, 0x2, R100 ;  /* 0x000000029d0a7825 */ /* 0x042fe200078e0264 */
[----:B------:R-:W3:Y:S03]  /*98e0*/  LDG.E.U16 R19, desc[UR8][R14.64] ;  /* 0x000000080e137981 */ /* 0x000ee6000c1e1500 */
[C---:B0-----:R-:W-:Y:S01]  /*98f0*/  IMAD.WIDE R8, R157.reuse, 0x2, R96 ;  /* 0x000000029d087825 */ /* 0x041fe200078e0260 */
[----:B------:R0:W3:Y:S03]  /*9900*/  LDG.E.U16 R17, desc[UR8][R10.64] ;  /* 0x000000080a117981 */ /* 0x0000e6000c1e1500 */
[C---:B------:R-:W-:Y:S01]  /*9910*/  IMAD.WIDE R6, R157.reuse, 0x2, R92 ;  /* 0x000000029d067825 */ /* 0x040fe200078e025c */
[----:B------:R1:W3:Y:S03]  /*9920*/  LDG.E.U16 R16, desc[UR8][R8.64] ;  /* 0x0000000808107981 */ /* 0x0002e6000c1e1500 */
[C---:B------:R-:W-:Y:S01]  /*9930*/  IMAD.WIDE R12, R157.reuse, 0x2, R84 ;  /* 0x000000029d0c7825 */ /* 0x040fe200078e0254 */
[----:B------:R1:W3:Y:S03]  /*9940*/  LDG.E.U16 R15, desc[UR8][R6.64] ;  /* 0x00000008060f7981 */ /* 0x0002e6000c1e1500 */
[----:B------:R-:W-:-:S02]  /*9950*/  IMAD.WIDE R38, R157, 0x2, R88 ;  /* 0x000000029d267825 */ /* 0x000fc400078e0258 */
[----:B------:R-:W3:Y:S02]  /*9960*/  LDG.E.U16 R13, desc[UR8][R12.64] ;  /* 0x000000080c0d7981 */ /* 0x000ee4000c1e1500 */
[C---:B0-----:R-:W-:Y:S02]  /*9970*/  IMAD.WIDE R10, R157.reuse, 0x2, R80 ;  /* 0x000000029d0a7825 */ /* 0x041fe400078e0250 */
[----:B------:R0:W3:Y:S02]  /*9980*/  LDG.E.U16 R14, desc[UR8][R38.64] ;  /* 0x00000008260e7981 */ /* 0x0000e4000c1e1500 */
[----:B-1----:R-:W-:-:S04]  /*9990*/  IMAD.WIDE R8, R157, 0x2, R76 ;  /* 0x000000029d087825 */ /* 0x002fc800078e024c */
[C---:B------:R-:W-:Y:S01]  /*99a0*/  IMAD.WIDE R6, R157.reuse, 0x2, R72 ;  /* 0x000000029d067825 */ /* 0x040fe200078e0248 */
[----:B------:R-:W3:Y:S03]  /*99b0*/  LDG.E.U16 R12, desc[UR8][R10.64] ;  /* 0x000000080a0c7981 */ /* 0x000ee6000c1e1500 */
[----:B0-----:R-:W-:-:S04]  /*99c0*/  IMAD.WIDE R38, R157, 0x2, R188 ;  /* 0x000000029d267825 */ /* 0x001fc800078e02bc */
[C---:B------:R-:W-:Y:S01]  /*99d0*/  IMAD.WIDE R44, R157.reuse, 0x2, R190 ;  /* 0x000000029d2c7825 */ /* 0x040fe200078e02be */
[----:B------:R-:W3:Y:S04]  /*99e0*/  LDG.E.U16 R5, desc[UR8][R38.64] ;  /* 0x0000000826057981 */ /* 0x000ee8000c1e1500 */
[----:B------:R0:W3:Y:S01]  /*99f0*/  LDG.E.U16 R11, desc[UR8][R8.64] ;  /* 0x00000008080b7981 */ /* 0x0000e2000c1e1500 */
[----:B------:R-:W-:-:S03]  /*9a00*/  IMAD.WIDE R42, R157, 0x2, R200 ;  /* 0x000000029d2a7825 */ /* 0x000fc600078e02c8 */
[----:B------:R1:W3:Y:S01]  /*9a10*/  LDG.E.U16 R10, desc[UR8][R6.64] ;  /* 0x00000008060a7981 */ /* 0x0002e2000c1e1500 */
[----:B------:R-:W-:-:S03]  /*9a20*/  IMAD.WIDE R40, R157, 0x2, R192 ;  /* 0x000000029d287825 */ /* 0x000fc600078e02c0 */
[----:B------:R-:W3:Y:S01]  /*9a30*/  LDG.E.U16 R44, desc[UR8][R44.64] ;  /* 0x000000082c2c7981 */ /* 0x000ee2000c1e1500 */
[----:B0-----:R-:W-:-:S04]  /*9a40*/  IMAD.WIDE R8, R157, 0x2, R204 ;  /* 0x000000029d087825 */ /* 0x001fc800078e02cc */
[C---:B-1----:R-:W-:Y:S02]  /*9a50*/  IMAD.WIDE R6, R157.reuse, 0x2, R196 ;  /* 0x000000029d067825 */ /* 0x042fe400078e02c4 */
[----:B------:R-:W3:Y:S02]  /*9a60*/  LDG.E.U16 R9, desc[UR8][R8.64] ;  /* 0x0000000808097981 */ /* 0x000ee4000c1e1500 */
[C---:B------:R-:W-:Y:S02]  /*9a70*/  IMAD.WIDE R38, R157.reuse, 0x2, R184 ;  /* 0x000000029d267825 */ /* 0x040fe400078e02b8 */
[----:B------:R-:W3:Y:S04]  /*9a80*/  LDG.E.U16 R7, desc[UR8][R6.64] ;  /* 0x0000000806077981 */ /* 0x000ee8000c1e1500 */
[----:B------:R0:W3:Y:S04]  /*9a90*/  LDG.E.U16 R45, desc[UR8][R38.64] ;  /* 0x00000008262d7981 */ /* 0x0000e8000c1e1500 */
[----:B------:R1:W3:Y:S04]  /*9aa0*/  LDG.E.U16 R8, desc[UR8][R42.64] ;  /* 0x000000082a087981 */ /* 0x0002e8000c1e1500 */
[----:B------:R1:W3:Y:S01]  /*9ab0*/  LDG.E.U16 R6, desc[UR8][R40.64] ;  /* 0x0000000828067981 */ /* 0x0002e2000c1e1500 */
[----:B0-----:R-:W-:-:S04]  /*9ac0*/  IMAD.WIDE R38, R157, 0x2, R170 ;  /* 0x000000029d267825 */ /* 0x001fc800078e02aa */
[----:B-1----:R-:W-:-:S04]  /*9ad0*/  IMAD.WIDE R42, R157, 0x2, R174 ;  /* 0x000000029d2a7825 */ /* 0x002fc800078e02ae */
[C---:B------:R-:W-:Y:S02]  /*9ae0*/  IMAD.WIDE R40, R157.reuse, 0x2, R178 ;  /* 0x000000029d287825 */ /* 0x040fe400078e02b2 */
[----:B------:R-:W3:Y:S04]  /*9af0*/  LDG.E.U16 R42, desc[UR8][R42.64] ;  /* 0x000000082a2a7981 */ /* 0x000ee8000c1e1500 */
[----:B------:R0:W3:Y:S04]  /*9b00*/  LDG.E.U16 R46, desc[UR8][R40.64] ;  /* 0x00000008282e7981 */ /* 0x0000e8000c1e1500 */
[----:B------:R1:W3:Y:S01]  /*9b10*/  LDG.E.U16 R43, desc[UR8][R38.64] ;  /* 0x00000008262b7981 */ /* 0x0002e2000c1e1500 */
[----:B0-----:R-:W-:-:S03]  /*9b20*/  IMAD.WIDE R40, R157, 0x2, R166 ;  /* 0x000000029d287825 */ /* 0x001fc600078e02a6 */
[----:B------:R0:W-:Y:S01]  /*9b30*/  STS.U16 [R0+UR4+0x18400], R48 ;  /* 0x0184003000007988 */ /* 0x0001e20008000404 */
[----:B-1----:R-:W-:-:S05]  /*9b40*/  IMAD.WIDE R38, R157, 0x2, R154 ;  /* 0x000000029d267825 */ /* 0x002fca00078e029a */
[----:B0-----:R0:W3:Y:S02]  /*9b50*/  LDG.E.U16 R48, desc[UR8][R38.64] ;  /* 0x0000000826307981 */ /* 0x0010e4000c1e1500 */
[C---:B0-----:R-:W-:Y:S02]  /*9b60*/  IMAD.WIDE R38, R157.reuse, 0x2, R146 ;  /* 0x000000029d267825 */ /* 0x041fe400078e0292 */
[----:B--2---:R0:W-:Y:S04]  /*9b70*/  STS.U16 [R0+UR4+0x18000], R47 ;  /* 0x0180002f00007988 */ /* 0x0041e80008000404 */
[----:B0-----:R0:W2:Y:S02]  /*9b80*/  LDG.E.U16 R47, desc[UR8][R40.64] ;  /* 0x00000008282f7981 */ /* 0x0010a4000c1e1500 */
[----:B0-----:R-:W-:-:S06]  /*9b90*/  IMAD.WIDE R40, R157, 0x2, R150 ;  /* 0x000000029d287825 */ /* 0x001fcc00078e0296 */
[----:B------:R-:W2:Y:S04]  /*9ba0*/  LDG.E.U16 R40, desc[UR8][R40.64] ;  /* 0x0000000828287981 */ /* 0x000ea8000c1e1500 */
[----:B----4-:R0:W-:Y:S04]  /*9bb0*/  STS.U16 [R0+UR4+0x18800], R49 ;  /* 0x0188003100007988 */ /* 0x0101e80008000404 */
[----:B------:R1:W4:Y:S02]  /*9bc0*/  LDG.E.U16 R41, desc[UR8][R38.64] ;  /* 0x0000000826297981 */ /* 0x000324000c1e1500 */
[----:B-1----:R-:W-:-:S05]  /*9bd0*/  IMAD.WIDE R38, R157, 0x2, R142 ;  /* 0x000000029d267825 */ /* 0x002fca00078e028e */
[----:B0-----:R0:W2:Y:S02]  /*9be0*/  LDG.E.U16 R49, desc[UR8][R38.64] ;  /* 0x0000000826317981 */ /* 0x0010a4000c1e1500 */
        /* <DEDUP_REMOVED lines=17> */
[----:B------:R0:W4:Y:S02]  /*9d00*/  LDG.E.U16 R58, desc[UR8][R38.64] ;  /* 0x00000008263a7981 */ /* 0x000124000c1e1500 */
        /* <DEDUP_REMOVED lines=16> */
[----:B0-----:R-:W-:-:S06]  /*9e10*/  IMAD.WIDE R38, R157, 0x2, R70 ;  /* 0x000000029d267825 */ /* 0x001fcc00078e0246 */
[----:B------:R-:W4:Y:S01]  /*9e20*/  LDG.E.U16 R38, desc[UR8][R38.64] ;  /* 0x0000000826267981 */ /* 0x000f22000c1e1500 */
[----:B------:R-:W-:-:S03]  /*9e30*/  LOP3.LUT R67, R0, 0x40, RZ, 0x3c, !PT ;  /* 0x0000004000437812 */ /* 0x000fc600078e3cff */
[----:B---3--:R0:W-:Y:S04]  /*9e40*/  STS.U16 [R0+UR4+0x18c00], R4 ;  /* 0x018c000400007988 */ /* 0x0081e80008000404 */
[----:B------:R-:W-:Y:S04]  /*9e50*/  STS.U16 [R0+UR4+0x19000], R44 ;  /* 0x0190002c00007988 */ /* 0x000fe80008000404 */
[----:B------:R-:W-:Y:S04]  /*9e60*/  STS.U16 [R0+UR4+0x19400], R37 ;  /* 0x0194002500007988 */ /* 0x000fe80008000404 */
[----:B------:R-:W-:Y:S04]  /*9e70*/  STS.U16 [R0+UR4+0x19800], R36 ;  /* 0x0198002400007988 */ /* 0x000fe80008000404 */
[----:B-----5:R-:W-:Y:S04]  /*9e80*/  STS.U16 [R0+UR4+0x19c00], R35 ;  /* 0x019c002300007988 */ /* 0x020fe80008000404 */
        /* <DEDUP_REMOVED lines=33> */
[----:B--2---:R-:W-:Y:S04]  /*a0a0*/  STS.U16 [R67+UR4+0x1a600], R47 ;  /* 0x01a6002f43007988 */ /* 0x004fe80008000404 */
[----:B------:R-:W-:Y:S04]  /*a0b0*/  STS.U16 [R67+UR4+0x1aa00], R48 ;  /* 0x01aa003043007988 */ /* 0x000fe80008000404 */
[----:B------:R-:W-:Y:S04]  /*a0c0*/  STS.U16 [R67+UR4+0x1ae00], R40 ;  /* 0x01ae002843007988 */ /* 0x000fe80008000404 */
        /* <DEDUP_REMOVED lines=8> */
[----:B------:R-:W-:Y:S01]  /*a150*/  STS.U16 [R67+UR4+0x1d200], R56 ;  /* 0x01d2003843007988 */ /* 0x000fe20008000404 */
[----:B0-----:R-:W-:-:S03]  /*a160*/  FADD R4, -R69, R20 ;  /* 0x0000001445047221 */ /* 0x001fc60000000100 */
[----:B------:R-:W-:Y:S04]  /*a170*/  STS.U16 [R67+UR4+0x1d600], R57 ;  /* 0x01d6003943007988 */ /* 0x000fe80008000404 */
[----:B------:R-:W-:Y:S04]  /*a180*/  STS.U16 [R67+UR4+0x1da00], R58 ;  /* 0x01da003a43007988 */ /* 0x000fe80008000404 */
[----:B------:R-:W-:Y:S04]  /*a190*/  STS.U16 [R67+UR4+0x1de00], R59 ;  /* 0x01de003b43007988 */ /* 0x000fe80008000404 */
[----:B------:R-:W-:Y:S01]  /*a1a0*/  STS.U16 [R67+UR4+0x1e200], R60 ;  /* 0x01e2003c43007988 */ /* 0x000fe20008000404 */
[----:B------:R-:W-:-:S03]  /*a1b0*/  FMUL R4, R4, 1.4426950216293334961 ;  /* 0x3fb8aa3b04047820 */ /* 0x000fc60000400000 */
[----:B------:R-:W-:Y:S04]  /*a1c0*/  STS.U16 [R67+UR4+0x1e600], R61 ;  /* 0x01e6003d43007988 */ /* 0x000fe80008000404 */
[----:B------:R-:W-:Y:S01]  /*a1d0*/  STS.U16 [R67+UR4+0x1ea00], R62 ;  /* 0x01ea003e43007988 */ /* 0x000fe20008000404 */
[----:B------:R0:W1:Y:S03]  /*a1e0*/  MUFU.EX2 R181, R4 ;  /* 0x0000000400b57308 */ /* 0x0000660000000800 */
[----:B------:R-:W-:Y:S04]  /*a1f0*/  STS.U16 [R67+UR4+0x1ee00], R63 ;  /* 0x01ee003f43007988 */ /* 0x000fe80008000404 */
[----:B------:R-:W-:Y:S04]  /*a200*/  STS.U16 [R67+UR4+0x1f200], R64 ;  /* 0x01f2004043007988 */ /* 0x000fe80008000404 */
[----:B------:R-:W-:Y:S04]  /*a210*/  STS.U16 [R67+UR4+0x1f600], R65 ;  /* 0x01f6004143007988 */ /* 0x000fe80008000404 */
[----:B------:R-:W-:Y:S04]  /*a220*/  STS.U16 [R67+UR4+0x1fa00], R66 ;  /* 0x01fa004243007988 */ /* 0x000fe80008000404 */
[----:B------:R0:W-:Y:S01]  /*a230*/  STS.U16 [R67+UR4+0x1fe00], R38 ;  /* 0x01fe002643007988 */ /* 0x0001e20008000404 */
[----:B------:R-:W2:Y:S02]  /*a240*/  FENCE.VIEW.ASYNC.T ;  /* 0x00000000000073c6 */ /* 0x000ea40000000200 */
[----:B--2---:R-:W-:Y:S06]  /*a250*/  BAR.SYNC.DEFER_BLOCKING 0x0 ;  /* 0x0000000000007b1d */ /* 0x004fec0000010000 */
[----:B0-----:R-:W-:Y:S01]  /*a260*/  LDTM.16dp32bit_t0_t15.x64 R4, tmem[UR7] ;  /* 0x00000007000479ee */ /* 0x001fe20008b00000 */
[----:B------:R-:W1:Y:S01]  /*a270*/  LDTM.16dp32bit_t16_t31.x64 R4, tmem[UR7+0x40] ;  /* 0x00004007000479ee */ /* 0x000e620008b20000 */
[----:B------:R-:W-:Y:S01]  /*a280*/  NOP ;  /* 0x0000000000007918 */ /* 0x000fe20000000000 */
[C---:B-1----:R-:W-:Y:S01]  /*a290*/  FMUL R4, R181.reuse, R4 ;  /* 0x00000004b5047220 */ /* 0x042fe20000400000 */
        /* <DEDUP_REMOVED lines=63> */
[----:B------:R-:W-:Y:S01]  /*a690*/  STTM.16dp32bit_t0_t15.x64 tmem[UR7], R4 ;  /* 0x00000004000079ed */ /* 0x000fe20008b00007 */
[----:B------:R0:W-:Y:S01]  /*a6a0*/  STTM.16dp32bit_t16_t31.x64 tmem[UR7+0x40], R4 ;  /* 0x00004004000079ed */ /* 0x0001e20008b20007 */
[----:B------:R-:W1:Y:S02]  /*a6b0*/  FENCE.VIEW.ASYNC.T ;  /* 0x00000000000073c6 */ /* 0x000e640000000200 */
[----:B-1----:R-:W-:Y:S06]  /*a6c0*/  BAR.SYNC.DEFER_BLOCKING 0x0 ;  /* 0x0000000000007b1d */ /* 0x002fec0000010000 */
[----:B------:R1:W-:Y:S06]  /*a6d0*/  MEMBAR.ALL.CTA ;  /* 0x0000000000007992 */ /* 0x0003ec0000008000 */
[----:B-1----:R-:W1:Y:S01]  /*a6e0*/  FENCE.VIEW.ASYNC.S ;  /* 0x00000000000073c6 */ /* 0x002e620000000000 */
[----:B0-----:R-:W-:-:S05]  /*a6f0*/  LEA R4, R158, UR4, 0x3 ;  /* 0x000000049e047c11 */ /* 0x001fca000f8e18ff */
[----:B------:R-:W-:Y:S02]  /*a700*/  VIADD R4, R4, 0x20000 ;  /* 0x0002000004047836 */ /* 0x000fe40000000000 */
[----:B------:R-:W-:-:S03]  /*a710*/  IMAD.MOV.U32 R6, RZ, RZ, R159 ;  /* 0x000000ffff067224 */ /* 0x000fc600078e009f */
[----:B------:R-:W-:Y:S01]  /*a720*/  R2UR UR6, R4 ;  /* 0x00000000040672ca */ /* 0x000fe200000e0000 */
[----:B-1----:R-:W-:Y:S06]  /*a730*/  BAR.SYNC.DEFER_BLOCKING 0x0 ;  /* 0x0000000000007b1d */ /* 0x002fec0000010000 */
[----:B------:R-:W-:Y:S08]  /*a740*/  @P6 BRA `(.L_x_16) ;  /* 0x0000000000946947 */ /* 0x000ff00003800000 */
[----:B------:R-:W2:Y:S04]  /*a750*/  LDL.64 R64, [R1+0x120] ;  /* 0x0001200001407983 */ /* 0x000ea80000100a00 */
[----:B------:R-:W3:Y:S01]  /*a760*/  LDL.64 R66, [R1+0x118] ;  /* 0x0001180001427983 */ /* 0x000ee20000100a00 */
[----:B------:R-:W-:Y:S02]  /*a770*/  R2UR UR70, R252 ;  /* 0x00000000fc4672ca */ /* 0x000fe400000e0000 */
[----:B------:R-:W-:Y:S02]  /*a780*/  ELECT P1, URZ, PT ;  /* 0x0000000000ff782f */ /* 0x000fe40003820000 */
[----:B------:R-:W-:Y:S01]  /*a790*/  MOV.SPILL R7, UR11 ;  /* 0x0000000b00077c02 */ /* 0x000fe20009000f00 */
[----:B------:R-:W-:Y:S01]  /*a7a0*/  UMOV UR72, 0x0 ;  /* 0x0000000000487882 */ /* 0x000fe20000000000 */
[----:B------:R-:W-:Y:S01]  /*a7b0*/  MOV.SPILL R8, UR10 ;  /* 0x0000000a00087c02 */ /* 0x000fe20009000f00 */
[----:B------:R-:W-:Y:S01]  /*a7c0*/  UMOV UR73, 0x4400010 ;  /* 0x0440001000497882 */ /* 0x000fe20000000000 */
[----:B------:R-:W-:-:S02]  /*a7d0*/  MOV.SPILL R9, UR9 ;  /* 0x0000000900097c02 */ /* 0x000fc40009000f00 */
[----:B------:R-:W-:-:S03]  /*a7e0*/  MOV.SPILL R10, UR8 ;  /* 0x00000008000a7c02 */ /* 0x000fc60009000f00 */
[----:B------:R-:W-:Y:S02]  /*a7f0*/  IMAD.U32 R4, RZ, RZ, UR70 ;  /* 0x00000046ff047e24 */ /* 0x000fe4000f8e00ff */
[----:B------:R-:W-:-:S03]  /*a800*/  @P1 IMAD.MOV.U32 R5, RZ, RZ, 0x40004040 ;  /* 0x40004040ff051424 */ /* 0x000fc600078e00ff */
[----:B------:R-:W-:Y:S01]  /*a810*/  @P1 R2UR UR70, R4 ;  /* 0x00000000044612ca */ /* 0x000fe200000e0000 */
[----:B------:R-:W-:Y:S01]  /*a820*/  IMAD.U32 R4, RZ, RZ, UR6 ;  /* 0x00000006ff047e24 */ /* 0x000fe2000f8e00ff */
[----:B------:R-:W-:Y:S01]  /*a830*/  @P1 R2UR UR71, R5 ;  /* 0x00000000054712ca */ /* 0x000fe200000e0000 */
[----:B------:R-:W-:-:S05]  /*a840*/  HFMA2 R5, -RZ, RZ, 0, 0 ;  /* 0x00000000ff057431 */ /* 0x000fca00000001ff */
[----:B------:R-:W-:-:S07]  /*a850*/  @P1 MOV R4, R4 ;  /* 0x0000000400041202 */ /* 0x000fce0000000f00 */
[----:B------:R0:W-:Y:S02]  /*a860*/  UTCHMMA tmem[UR75], gdesc[UR70], tmem[UR5], tmem[UR72], idesc[UR73], UPT ;  /* 0x00ff48464b0079ea */ /* 0x0001e4000b800005 */
[----:B0-----:R-:W-:Y:S02]  /*a870*/  UIADD3 UR72, UPT, UPT, UR5, 0x108, URZ ;  /* 0x0000010805487890 */ /* 0x001fe4000fffe0ff */
[----:B------:R-:W-:Y:S01]  /*a880*/  UIADD3 UR73, UPT, UPT, UR5, 0x110, URZ ;  /* 0x0000011005497890 */ /* 0x000fe2000fffe0ff */
[----:B------:R-:W-:Y:S01]  /*a890*/  UMOV UR70, 0x0 ;  /* 0x0000000000467882 */ /* 0x000fe20000000000 */
[----:B------:R-:W-:-:S05]  /*a8a0*/  UMOV UR71, 0x4400010 ;  /* 0x0440001000477882 */ /* 0x000fca0000000000 */
[----:B------:R0:W-:Y:S02]  /*a8b0*/  UTCHMMA tmem[UR72], gdesc[UR42], tmem[UR5], tmem[UR70], idesc[UR71], UPT ;  /* 0x00ff462a480079ea */ /* 0x0001e4000b800005 */
[----:B0-----:R-:W-:Y:S01]  /*a8c0*/  UIADD3 UR72, UPT, UPT, UR5, 0x118, URZ ;  /* 0x0000011805487890 */ /* 0x001fe2000fffe0ff */
[----:B--2---:R-:W-:Y:S02]  /*a8d0*/  R2UR UR10, R64 ;  /* 0x00000000400a72ca */ /* 0x004fe400000e0000 */
[----:B------:R-:W-:Y:S02]  /*a8e0*/  R2UR UR11, R65 ;  /* 0x00000000410b72ca */ /* 0x000fe400000e0000 */
[----:B---3--:R-:W-:Y:S02]  /*a8f0*/  R2UR UR8, R66 ;  /* 0x00000000420872ca */ /* 0x008fe400000e0000 */
[----:B------:R-:W-:-:S09]  /*a900*/  R2UR UR9, R67 ;  /* 0x00000000430972ca */ /* 0x000fd200000e0000 */
[----:B------:R0:W-:Y:S04]  /*a910*/  UTCHMMA tmem[UR73], gdesc[UR10], tmem[UR5], tmem[UR70], idesc[UR71], UPT ;  /* 0x00ff460a490079ea */ /* 0x0001e8000b800005 */
[----:B------:R1:W-:Y:S01]  /*a920*/  UTCHMMA tmem[UR72], gdesc[UR8], tmem[UR5], tmem[UR70], idesc[UR71], UPT ;  /* 0x00ff4608480079ea */ /* 0x0003e2000b800005 */
[----:B0-----:R-:W-:Y:S02]  /*a930*/  @P1 R2UR UR73, R4 ;  /* 0x00000000044912ca */ /* 0x001fe400000e0000 */
[----:B------:R-:W-:Y:S02]  /*a940*/  R2UR.FILL UR11, R7 ;  /* 0x00000000070b72ca */ /* 0x000fe400004e0000 */
[----:B------:R-:W-:Y:S02]  /*a950*/  R2UR.FILL UR10, R8 ;  /* 0x00000000080a72ca */ /* 0x000fe400004e0000 */
[----:B-1----:R-:W-:-:S02]  /*a960*/  R2UR.FILL UR9, R9 ;  /* 0x00000000090972ca */ /* 0x002fc400004e0000 */
[----:B------:R-:W-:-:S05]  /*a970*/  R2UR.FILL UR8, R10 ;  /* 0x000000000a0872ca */ /* 0x000fca00004e0000 */
[----:B------:R0:W-:Y:S01]  /*a980*/  UTCBAR [UR73], URZ ;  /* 0x000000ff490073e9 */ /* 0x0001e200080000ff */
[----:B------:R-:W-:-:S09]  /*a990*/  NOP ;  /* 0x0000000000007918 */ /* 0x000fd20000000000 */
.L_x_16:
[----:B------:R-:W1:Y:S01]  /*a9a0*/  LDC R4, c[0x0][0x3c4] ;  /* 0x0000f100ff047b82 */ /* 0x000e620000000800 */
[----:B------:R-:W-:Y:S02]  /*a9b0*/  VIADD R160, R160, 0x40 ;  /* 0x00000040a0a07836 */ /* 0x000fe40000000000 */
[----:B------:R-:W-:Y:S01]  /*a9c0*/  FFMA R156, R181, R156, R180 ;  /* 0x0000009cb59c7223 */ /* 0x000fe200000000b4 */
[----:B------:R-:W-:Y:S02]  /*a9d0*/  VIADD R158, R158, 0x1 ;  /* 0x000000019e9e7836 */ /* 0x000fe40000000000 */
[----:B------:R-:W-:Y:S02]  /*a9e0*/  IMAD.MOV.U32 R21, RZ, RZ, R6 ;  /* 0x000000ffff157224 */ /* 0x000fe400078e0006 */
[----:B------:R-:W-:Y:S01]  /*a9f0*/  IMAD.MOV.U32 R20, RZ, RZ, R69 ;  /* 0x000000ffff147224 */ /* 0x000fe200078e0045 */
[----:B------:R-:W-:-:S04]  /*aa00*/  ISETP.GT.AND P1, PT, R158, 0x1, PT ;  /* 0x000000019e00780c */ /* 0x000fc80003f24270 */
[----:B------:R-:W-:Y:S02]  /*aa10*/  SEL R159, RZ, 0x1, !P1 ;  /* 0x00000001ff9f7807 */ /* 0x000fe40004800000 */
[----:B------:R-:W-:Y:S02]  /*aa20*/  SEL R158, R158, RZ, !P1 ;  /* 0x000000ff9e9e7207 */ /* 0x000fe40004800000 */
[----:B------:R-:W-:Y:S01]  /*aa30*/  LOP3.LUT R159, R6, R159, RZ, 0x3c, !PT ;  /* 0x0000009f069f7212 */ /* 0x000fe200078e3cff */
[----:B-1----:R-:W-:-:S04]  /*aa40*/  IMAD.SHL.U32 R4, R4, 0x40, RZ ;  /* 0x0000004004047824 */ /* 0x002fc800078e00ff */
[----:B------:R-:W-:Y:S02]  /*aa50*/  IMAD.IADD R161, R4, 0x1, R161 ;  /* 0x0000000104a17824 */ /* 0x000fe400078e02a1 */
[----:B------:R-:W1:Y:S02]  /*aa60*/  LDC R4, c[0x0][0x3d4] ;  /* 0x0000f500ff047b82 */ /* 0x000e640000000800 */
[----:B-1----:R-:W-:-:S04]  /*aa70*/  IMAD.SHL.U32 R4, R4, 0x40, RZ ;  /* 0x0000004004047824 */ /* 0x002fc800078e00ff */
[----:B------:R-:W-:Y:S02]  /*aa80*/  IMAD.IADD R157, R4, 0x1, R157 ;  /* 0x00000001049d7824 */ /* 0x000fe400078e029d */
[----:B------:R-:W1:Y:S02]  /*aa90*/  LDC R4, c[0x0][0x3f0] ;  /* 0x0000fc00ff047b82 */ /* 0x000e640000000800 */
[----:B-1----:R-:W-:-:S05]  /*aaa0*/  VIADD R4, R4, 0xffffffc0 ;  /* 0xffffffc004047836 */ /* 0x002fca0000000000 */
[----:B------:R-:W-:-:S13]  /*aab0*/  ISETP.GE.AND P5, PT, R160, R4, PT ;  /* 0x00000004a000720c */ /* 0x000fda0003fa6270 */
[----:B------:R-:W-:Y:S05]  /*aac0*/  @!P5 BRA `(.L_x_17) ;  /* 0xffffffcc0098d947 */ /* 0x000fea000383ffff */
.L_x_12:
[C---:B------:R-:W-:Y:S01]  /*aad0*/  FMUL R0, R156.reuse, 8388608 ;  /* 0x4b0000009c007820 */ /* 0x040fe20000400000 */
[----:B------:R-:W-:Y:S01]  /*aae0*/  FSETP.GEU.AND P1, PT, R156, 1.175494350822287508e-38, PT ;  /* 0x008000009c00780b */ /* 0x000fe20003f2e000 */
[----:B-----5:R-:W-:Y:S01]  /*aaf0*/  IMAD.MOV.U32 R3, RZ, RZ, 0x3dc6b27f ;  /* 0x3dc6b27fff037424 */ /* 0x020fe200078e00ff */
[----:B------:R-:W1:Y:S01]  /*ab00*/  S2R R11, SR_TID.X ;  /* 0x00000000000b7919 */ /* 0x000e620000002100 */
[----:B------:R-:W2:Y:S01]  /*ab10*/  LDC R10, c[0x0][0x3f0] ;  /* 0x0000fc00ff0a7b82 */ /* 0x000ea20000000800 */
[----:B------:R-:W-:-:S05]  /*ab20*/  FSEL R73, R0, R156, !P1 ;  /* 0x0000009c00497208 */ /* 0x000fca0004800000 */
[----:B------:R-:W-:-:S05]  /*ab30*/  VIADD R0, R73, 0xc0cafb0d ;  /* 0xc0cafb0d49007836 */ /* 0x000fca0000000000 */
[----:B------:R-:W-:-:S05]  /*ab40*/  LOP3.LUT R2, R0, 0xff800000, RZ, 0xc0, !PT ;  /* 0xff80000000027812 */ /* 0x000fca00078ec0ff */
[----:B------:R-:W-:-:S04]  /*ab50*/  IMAD.IADD R0, R73, 0x1, -R2 ;  /* 0x0000000149007824 */ /* 0x000fc800078e0a02 */
[----:B------:R-:W-:-:S04]  /*ab60*/  FADD R4, R0, -1 ;  /* 0xbf80000000047421 */ /* 0x000fc80000000000 */
[----:B------:R-:W-:Y:S01]  /*ab70*/  FFMA.FTZ R3, R4, R3, -0.16845393180847167969 ;  /* 0xbe2c7f3004037423 */ /* 0x000fe20000010003 */
[----:B--2---:R-:W-:-:S03]  /*ab80*/  ISETP.GE.AND P2, PT, R10, 0x1, PT ;  /* 0x000000010a00780c */ /* 0x004fc60003f46270 */
[----:B------:R-:W-:Y:S01]  /*ab90*/  FFMA.FTZ R3, R4, R3, 0.1716887056827545166 ;  /* 0x3e2fcf2a04037423 */ /* 0x000fe20000010003 */
[----:B-1----:R-:W-:-:S03]  /*aba0*/  IMAD.SHL.U32 R7, R11, 0x40, RZ ;  /* 0x000000400b077824 */ /* 0x002fc600078e00ff */
[C---:B------:R-:W-:Y:S01]  /*abb0*/  FFMA.FTZ R3, R4.reuse, R3, -0.17900948226451873779 ;  /* 0xbe374e4304037423 */ /* 0x040fe20000010003 */
[C---:B------:R-:W-:Y:S01]  /*abc0*/  IMAD.SHL.U32 R0, R11.reuse, 0x100, RZ ;  /* 0x000001000b007824 */ /* 0x040fe200078e00ff */
[----:B------:R-:W-:Y:S02]  /*abd0*/  LOP3.LUT R71, R11, 0xf, RZ, 0xc0, !PT ;  /* 0x0000000f0b477812 */ /* 0x000fe400078ec0ff */
[----:B------:R-:W-:Y:S01]  /*abe0*/  FFMA.FTZ R3, R4, R3, 0.20512372255325317383 ;  /* 0x3e520bf404037423 */ /* 0x000fe20000010003 */
[----:B------:R-:W-:Y:S02]  /*abf0*/  LOP3.LUT R9, R7, 0x2000, RZ, 0xc0, !PT ;  /* 0x0000200007097812 */ /* 0x000fe400078ec0ff */
[----:B------:R-:W-:Y:S01]  /*ac00*/  LOP3.LUT R8, R0, 0x1000, RZ, 0xc0, !PT ;  /* 0x0000100000087812 */ /* 0x000fe200078ec0ff */
[C---:B------:R-:W-:Y:S01]  /*ac10*/  FFMA.FTZ R3, R4.reuse, R3, -0.24046532809734344482 ;  /* 0xbe763c8b04037423 */ /* 0x040fe20000010003 */
[----:B------:R-:W-:Y:S02]  /*ac20*/  FSEL R0, RZ, -23, P1 ;  /* 0xc1b80000ff007808 */ /* 0x000fe40000800000 */
[----:B------:R-:W-:Y:S01]  /*ac30*/  IADD3 R8, PT, PT, R9, UR4, R8 ;  /* 0x0000000409087c10 */ /* 0x000fe2000fffe008 */
[----:B------:R-:W-:Y:S01]  /*ac40*/  FFMA.FTZ R3, R4, R3, 0.28857114911079406738 ;  /* 0x3e93bf9904037423 */ /* 0x000fe20000010003 */
[----:B------:R-:W-:-:S03]  /*ac50*/  ISETP.GE.U32.AND P1, PT, R73, 0x7f800000, PT ;  /* 0x7f8000004900780c */ /* 0x000fc60003f26070 */
[----:B------:R-:W-:Y:S01]  /*ac60*/  FFMA.FTZ R3, R4, R3, -0.36067417263984680176 ;  /* 0xbeb8aa4904037423 */ /* 0x000fe20000010003 */
[----:B------:R-:W-:-:S03]  /*ac70*/  IMAD R71, R71, 0x10, R8 ;  /* 0x0000001047477824 */ /* 0x000fc600078e0208 */
[C---:B------:R-:W-:Y:S02]  /*ac80*/  FFMA.FTZ R5, R4.reuse, R3, 0.48089820146560668945 ;  /* 0x3ef6384a04057423 */ /* 0x040fe40000010003 */
[----:B------:R-:W1:Y:S02]  /*ac90*/  LDC R3, c[0x0][0x3e8] ;  /* 0x0000fa00ff037b82 */ /* 0x000e640000000800 */
[----:B------:R-:W-:Y:S01]  /*aca0*/  FFMA.FTZ R7, R4, R5, -0.72134751081466674805 ;  /* 0xbf38aa3b04077423 */ /* 0x000fe20000010005 */
[----:B------:R-:W-:-:S03]  /*acb0*/  I2FP.F32.S32 R5, R2 ;  /* 0x0000000200057245 */ /* 0x000fc60000201400 */
[C---:B------:R-:W-:Y:S02]  /*acc0*/  FMUL R7, R4.reuse, R7 ;  /* 0x0000000704077220 */ /* 0x040fe40000400000 */
[----:B------:R-:W-:Y:S02]  /*acd0*/  FFMA.FTZ R0, R5, 1.1920928955078125e-07, R0 ;  /* 0x3400000005007823 */ /* 0x000fe40000010000 */
[----:B------:R-:W-:-:S04]  /*ace0*/  FMUL R7, R4, R7 ;  /* 0x0000000704077220 */ /* 0x000fc80000400000 */
[----:B------:R-:W-:-:S04]  /*acf0*/  FFMA.FTZ R7, R4, 1.4426950216293334961, R7 ;  /* 0x3fb8aa3b04077823 */ /* 0x000fc80000010007 */
[----:B------:R-:W-:Y:S01]  /*ad00*/  FADD R0, R0, R7 ;  /* 0x0000000700007221 */ /* 0x000fe20000000000 */
[----:B------:R-:W-:Y:S06]  /*ad10*/  @!P2 BRA `(.L_x_18) ;  /* 0x00000000000ca947 */ /* 0x000fec0003800000 */
[----:B------:R-:W-:-:S04]  /*ad20*/  IMAD.U32 R6, R6, -0x80000000, RZ ;  /* 0x8000000006067824 */ /* 0x000fc800078e00ff */
[----:B------:R-:W2:Y:S02]  /*ad30*/  SYNCS.PHASECHK.TRANS64.TRYWAIT P2, [UR6], R6 ;  /* 0x00000006ff0075a7 */ /* 0x000ea40008041106 */
[----:B--2---:R-:W-:Y:S05]  /*ad40*/  @!P2 BRA `(.L_x_19) ;  /* 0x000000280024a947 */ /* 0x004fea0003800000 */
.L_x_18:
[----:B------:R-:W2:Y:S01]  /*ad50*/  S2R R161, SR_TID.X ;  /* 0x0000000000a17919 */ /* 0x000ea20000002100 */
[C---:B------:R-:W-:Y:S01]  /*ad60*/  FSETP.GT.AND P2, PT, |R156|.reuse, 8.50705917302346158658e+37, PT ;  /* 0x7e8000009c00780b */ /* 0x040fe20003f44200 */
[----:B------:R-:W-:Y:S01]  /*ad70*/  @P1 IMAD.MOV.U32 R70, RZ, RZ, 0x7f800000 ;  /* 0x7f800000ff461424 */ /* 0x000fe200078e00ff */
[----:B------:R-:W-:Y:S01]  /*ad80*/  FSETP.GEU.AND P4, PT, |R156|, 1.175494350822287508e-38, PT ;  /* 0x008000009c00780b */ /* 0x000fe20003f8e200 */
[----:B------:R-:W-:Y:S01]  /*ad90*/  BAR.SYNC.DEFER_BLOCKING 0x0 ;  /* 0x0000000000007b1d */ /* 0x000fe20000010000 */
[C---:B------:R-:W-:Y:S01]  /*ada0*/  FSETP.NEU.AND P3, PT, R73.reuse, RZ, PT ;  /* 0x000000ff4900720b */ /* 0x040fe20003f6d000 */
[----:B------:R-:W-:-:S06]  /*adb0*/  @P1 FFMA.FTZ R0, R73, R70, +INF ;  /* 0x7f80000049001423 */ /* 0x000fcc0000010046 */
[----:B------:R-:W3:Y:S01]  /*adc0*/  LDC.64 R90, c[0x0][0x3e0] ;  /* 0x0000f800ff5a7b82 */ /* 0x000ee20000000a00 */
[----:B------:R-:W4:Y:S01]  /*add0*/  S2R R77, SR_TID.X ;  /* 0x00000000004d7919 */ /* 0x000f220000002100 */
[----:B------:R-:W-:Y:S01]  /*ade0*/  @P2 FMUL R156, R156, 0.25 ;  /* 0x3e8000009c9c2820 */ /* 0x000fe20000400000 */
[----:B------:R-:W5:Y:S03]  /*adf0*/  S2R R163, SR_CTAID.X ;  /* 0x0000000000a37919 */ /* 0x000f660000002500 */
[----:B------:R-:W-:Y:S01]  /*ae00*/  @!P4 FMUL R156, R156, 16777216 ;  /* 0x4b8000009c9cc820 */ /* 0x000fe20000400000 */
[----:B------:R-:W3:Y:S01]  /*ae10*/  S2R R166, SR_CTAID.Y ;  /* 0x0000000000a67919 */ /* 0x000ee20000002600 */
[----:B------:R-:W0:Y:S02]  /*ae20*/  @!P0 SYNCS.CCTL.IV [UR4+0x20000] ;  /* 0x02000000ff0089b1 */ /* 0x000e240008000004 */
[----:B0-----:R-:W-:Y:S01]  /*ae30*/  BAR.SYNC.DEFER_BLOCKING 0x0 ;  /* 0x0000000000007b1d */ /* 0x001fe20000010000 */
[----:B--2---:R-:W-:Y:S01]  /*ae40*/  IMAD.SHL.U32 R68, R161, 0x10, RZ ;  /* 0x00000010a1447824 */ /* 0x004fe200078e00ff */
[----:B------:R-:W-:-:S02]  /*ae50*/  SHF.R.U32.HI R2, RZ, 0x2, R161 ;  /* 0x00000002ff027819 */ /* 0x000fc400000116a1 */
[----:B------:R-:W-:Y:S02]  /*ae60*/  SHF.R.U32.HI R76, RZ, 0x6, R161 ;  /* 0x00000006ff4c7819 */ /* 0x000fe400000116a1 */
[----:B------:R-:W-:Y:S01]  /*ae70*/  LDTM.16dp32bit_t0_t15.x64 R4, tmem[UR7] ;  /* 0x00000007000479ee */ /* 0x000fe20008b00000 */
[----:B------:R-:W0:Y:S01]  /*ae80*/  LDTM.16dp32bit_t16_t31.x64 R4, tmem[UR7+0x40] ;  /* 0x00004007000479ee */ /* 0x000e220008b20000 */
[----:B------:R-:W-:Y:S02]  /*ae90*/  LOP3.LUT R72, R68, 0x30, RZ, 0xc0, !PT ;  /* 0x0000003044487812 */ /* 0x000fe400078ec0ff */
[----:B------:R-:W-:Y:S02]  /*aea0*/  FSEL R68, R0, -INF , P3 ;  /* 0xff80000000447808 */ /* 0x000fe40001800000 */
[----:B------:R-:W-:Y:S02]  /*aeb0*/  LOP3.LUT R2, R2, 0x38, RZ, 0xc0, !PT ;  /* 0x0000003802027812 */ /* 0x000fe400078ec0ff */
[----:B------:R-:W-:Y:S01]  /*aec0*/  SGXT.U32 R76, R76, 0x2 ;  /* 0x000000024c4c781a */ /* 0x000fe20000000000 */
[----:B------:R-:W-:Y:S01]  /*aed0*/  FFMA R69, R68, 0.69314718246459960938, R69 ;  /* 0x3f31721844457823 */ /* 0x000fe20000000045 */
[----:B------:R-:W-:Y:S01]  /*aee0*/  LOP3.LUT R2, R2, 0x1f, R161, 0xf8, !PT ;  /* 0x0000001f02027812 */ /* 0x000fe200078ef8a1 */
[----:B------:R-:W2:Y:S01]  /*aef0*/  MUFU.RCP R68, R156 ;  /* 0x0000009c00447308 */ /* 0x000ea20000001000 */
[----:B------:R-:W-:Y:S01]  /*af00*/  LOP3.LUT R74, R161, 0x60, RZ, 0xc0, !PT ;  /* 0x00000060a14a7812 */ /* 0x000fe200078ec0ff */
[----:B-1----:R-:W-:Y:S01]  /*af10*/  IMAD R70, R76, R3, RZ ;  /* 0x000000034c467224 */ /* 0x002fe200078e02ff */
[----:B----4-:R-:W-:Y:S01]  /*af20*/  LOP3.LUT R165, R77, 0x3f, RZ, 0xc0, !PT ;  /* 0x0000003f4da57812 */ /* 0x010fe200078ec0ff */
[----:B------:R-:W-:Y:S01]  /*af30*/  IMAD.SHL.U32 R73, R2, 0x8, RZ ;  /* 0x0000000802497824 */ /* 0x000fe200078e00ff */
[----:B------:R-:W-:Y:S01]  /*af40*/  LEA R75, R74, R71, 0x3 ;  /* 0x000000474a4b7211 */ /* 0x000fe200078e18ff */
[----:B------:R-:W1:Y:S01]  /*af50*/  @!P0 SYNCS.CCTL.IV [UR4+0x20008] ;  /* 0x02000800ff0089b1 */ /* 0x000e620008000004 */
[----:B------:R-:W-:Y:S01]  /*af60*/  NOP ;  /* 0x0000000000007918 */ /* 0x000fe20000000000 */
[----:B-----5:R-:W-:Y:S01]  /*af70*/  IMAD R163, R163, 0x40, R165 ;  /* 0x00000040a3a37824 */ /* 0x020fe200078e02a5 */
[----:B------:R-:W-:Y:S01]  /*af80*/  LOP3.LUT R73, R73, 0xc0, RZ, 0xc0, !PT ;  /* 0x000000c049497812 */ /* 0x000fe200078ec0ff */
[----:B------:R-:W-:Y:S01]  /*af90*/  IMAD.SHL.U32 R2, R2, 0x10, RZ ;  /* 0x0000001002027824 */ /* 0x000fe200078e00ff */
[----:B------:R-:W-:-:S02]  /*afa0*/  ISETP.GE.U32.AND P5, PT, R161, 0x20, PT ;  /* 0x00000020a100780c */ /* 0x000fc40003fa6070 */
[----:B------:R-:W-:Y:S01]  /*afb0*/  IADD3 R0, PT, PT, R73, UR4, R72 ;  /* 0x0000000449007c10 */ /* 0x000fe2000fffe048 */
[----:B0-----:R-:W-:Y:S01]  /*afc0*/  @P2 FMUL R7, R7, 0.25 ;  /* 0x3e80000007072820 */ /* 0x001fe20000400000 */
[----:B------:R-:W-:Y:S01]  /*afd0*/  @P2 FMUL R8, R8, 0.25 ;  /* 0x3e80000008082820 */ /* 0x000fe20000400000 */
[----:B------:R-:W-:Y:S01]  /*afe0*/  @P2 FMUL R9, R9, 0.25 ;  /* 0x3e80000009092820 */ /* 0x000fe20000400000 */
[----:B------:R-:W-:Y:S01]  /*aff0*/  @P2 FMUL R13, R13, 0.25 ;  /* 0x3e8000000d0d2820 */ /* 0x000fe20000400000 */
[----:B------:R-:W-:Y:S01]  /*b000*/  @P2 FMUL R14, R14, 0.25 ;  /* 0x3e8000000e0e2820 */ /* 0x000fe20000400000 */
[----:B------:R-:W-:Y:S01]  /*b010*/  @!P4 FMUL R7, R7, 16777216 ;  /* 0x4b8000000707c820 */ /* 0x000fe20000400000 */
[----:B------:R-:W-:Y:S01]  /*b020*/  @P2 FMUL R19, R19, 0.25 ;  /* 0x3e80000013132820 */ /* 0x000fe20000400000 */
[----:B------:R-:W-:Y:S01]  /*b030*/  @!P4 FMUL R8, R8, 16777216 ;  /* 0x4b8000000808c820 */ /* 0x000fe20000400000 */
[----:B------:R-:W-:Y:S01]  /*b040*/  @P2 FMUL R10, R10, 0.25 ;  /* 0x3e8000000a0a2820 */ /* 0x000fe20000400000 */
[----:B------:R-:W-:Y:S01]  /*b050*/  @P2 FMUL R26, R26, 0.25 ;  /* 0x3e8000001a1a2820 */ /* 0x000fe20000400000 */
[----:B------:R-:W-:Y:S01]  /*b060*/  @!P4 FMUL R9, R9, 16777216 ;  /* 0x4b8000000909c820 */ /* 0x000fe20000400000 */
[----:B------:R-:W-:-:S02]  /*b070*/  IMAD R72, R3, 0x4, R70 ;  /* 0x0000000403487824 */ /* 0x000fc400078e0246 */
[----:B------:R-:W-:Y:S01]  /*b080*/  @P2 FMUL R21, R21, 0.25 ;  /* 0x3e80000015152820 */ /* 0x000fe20000400000 */
[----:B------:R-:W-:Y:S01]  /*b090*/  @!P4 FMUL R13, R13, 16777216 ;  /* 0x4b8000000d0dc820 */ /* 0x000fe20000400000 */
[----:B------:R-:W-:Y:S01]  /*b0a0*/  @P2 FMUL R6, R6, 0.25 ;  /* 0x3e80000006062820 */ /* 0x000fe20000400000 */
[----:B------:R-:W-:Y:S01]  /*b0b0*/  @P2 FMUL R32, R32, 0.25 ;  /* 0x3e80000020202820 */ /* 0x000fe20000400000 */
[----:B------:R-:W-:Y:S01]  /*b0c0*/  @!P4 FMUL R14, R14, 16777216 ;  /* 0x4b8000000e0ec820 */ /* 0x000fe20000400000 */
[C---:B--2---:R-:W-:Y:S01]  /*b0d0*/  FMUL R73, R68.reuse, R7 ;  /* 0x0000000744497220 */ /* 0x044fe20000400000 */
[----:B------:R-:W-:Y:S01]  /*b0e0*/  @P2 FMUL R17, R17, 0.25 ;  /* 0x3e80000011112820 */ /* 0x000fe20000400000 */
[----:B------:R-:W-:Y:S01]  /*b0f0*/  @P2 FMUL R35, R35, 0.25 ;  /* 0x3e80000023232820 */ /* 0x000fe20000400000 */
[----:B------:R-:W-:Y:S01]  /*b100*/  @!P4 FMUL R19, R19, 16777216 ;  /* 0x4b8000001313c820 */ /* 0x000fe20000400000 */
[----:B------:R-:W-:Y:S01]  /*b110*/  FMUL R7, R68, R8 ;  /* 0x0000000844077220 */ /* 0x000fe20000400000 */
[----:B------:R-:W-:Y:S01]  /*b120*/  @P2 FMUL R24, R24, 0.25 ;  /* 0x3e80000018182820 */ /* 0x000fe20000400000 */
[----:B------:R-:W-:Y:S01]  /*b130*/  @P2 FMUL R42, R42, 0.25 ;  /* 0x3e8000002a2a2820 */ /* 0x000fe20000400000 */
[----:B------:R-:W-:Y:S01]  /*b140*/  @!P4 FMUL R10, R10, 16777216 ;  /* 0x4b8000000a0ac820 */ /* 0x000fe20000400000 */
[----:B------:R-:W-:Y:S01]  /*b150*/  @!P4 FMUL R26, R26, 16777216 ;  /* 0x4b8000001a1ac820 */ /* 0x000fe20000400000 */
[----:B------:R-:W-:Y:S01]  /*b160*/  FMUL R8, R68, R9 ;  /* 0x0000000944087220 */ /* 0x000fe20000400000 */
[----:B------:R-:W-:-:S02]  /*b170*/  IMAD R74, R3, 0x4, R72 ;  /* 0x00000004034a7824 */ /* 0x000fc400078e0248 */
[----:B------:R-:W-:Y:S01]  /*b180*/  @P2 FMUL R27, R27, 0.25 ;  /* 0x3e8000001b1b2820 */ /* 0x000fe20000400000 */
[----:B------:R-:W-:Y:S01]  /*b190*/  @!P4 FMUL R21, R21, 16777216 ;  /* 0x4b8000001515c820 */ /* 0x000fe20000400000 */
[----:B------:R-:W-:Y:S01]  /*b1a0*/  FMUL R9, R68, R13 ;  /* 0x0000000d44097220 */ /* 0x000fe20000400000 */
[----:B------:R-:W-:Y:S01]  /*b1b0*/  @P2 FMUL R34, R34, 0.25 ;  /* 0x3e80000022222820 */ /* 0x000fe20000400000 */
[----:B------:R-:W-:Y:S01]  /*b1c0*/  @!P4 FMUL R6, R6, 16777216 ;  /* 0x4b8000000606c820 */ /* 0x000fe20000400000 */
[----:B------:R-:W-:Y:S01]  /*b1d0*/  @!P4 FMUL R32, R32, 16777216 ;  /* 0x4b8000002020c820 */ /* 0x000fe20000400000 */
[C---:B------:R-:W-:Y:S01]  /*b1e0*/  FMUL R13, R68.reuse, R14 ;  /* 0x0000000e440d7220 */ /* 0x040fe20000400000 */
[----:B------:R-:W-:Y:S01]  /*b1f0*/  @P2 FMUL R11, R11, 0.25 ;  /* 0x3e8000000b0b2820 */ /* 0x000fe20000400000 */
[----:B------:R-:W-:Y:S01]  /*b200*/  @P2 FMUL R41, R41, 0.25 ;  /* 0x3e80000029292820 */ /* 0x000fe20000400000 */
[----:B------:R-:W-:Y:S01]  /*b210*/  @!P4 FMUL R17, R17, 16777216 ;  /* 0x4b8000001111c820 */ /* 0x000fe20000400000 */
[----:B------:R-:W-:Y:S01]  /*b220*/  @!P4 FMUL R35, R35, 16777216 ;  /* 0x4b8000002323c820 */ /* 0x000fe20000400000 */
[----:B------:R-:W-:Y:S01]  /*b230*/  FMUL R14, R68, R19 ;  /* 0x00000013440e7220 */ /* 0x000fe20000400000 */
[----:B------:R-:W-:Y:S01]  /*b240*/  @P2 FMUL R16, R16, 0.25 ;  /* 0x3e80000010102820 */ /* 0x000fe20000400000 */
[----:B------:R-:W-:Y:S01]  /*b250*/  @P2 FMUL R44, R44, 0.25 ;  /* 0x3e8000002c2c2820 */ /* 0x000fe20000400000 */
[----:B------:R-:W-:Y:S01]  /*b260*/  @!P4 FMUL R24, R24, 16777216 ;  /* 0x4b8000001818c820 */ /* 0x000fe20000400000 */
[----:B------:R-:W-:Y:S01]  /*b270*/  @!P4 FMUL R42, R42, 16777216 ;  /* 0x4b8000002a2ac820 */ /* 0x000fe20000400000 */
[C---:B------:R-:W-:Y:S01]  /*b280*/  FMUL R76, R68.reuse, R10 ;  /* 0x0000000a444c7220 */ /* 0x040fe20000400000 */
[C---:B------:R-:W-:Y:S01]  /*b290*/  FMUL R19, R68.reuse, R26 ;  /* 0x0000001a44137220 */ /* 0x040fe20000400000 */
[----:B------:R-:W-:Y:S01]  /*b2a0*/  @P2 FMUL R33, R33, 0.25 ;  /* 0x3e80000021212820 */ /* 0x000fe20000400000 */
[----:B------:R-:W-:Y:S01]  /*b2b0*/  @!P4 FMUL R27, R27, 16777216 ;  /* 0x4b8000001b1bc820 */ /* 0x000fe20000400000 */
[----:B------:R-:W-:Y:S01]  /*b2c0*/  FMUL R10, R68, R21 ;  /* 0x00000015440a7220 */ /* 0x000fe20000400000 */
[----:B------:R-:W-:-:S02]  /*b2d0*/  IMAD R26, R3, 0x4, R74 ;  /* 0x00000004031a7824 */ /* 0x000fc400078e024a */
[----:B------:R-:W-:Y:S01]  /*b2e0*/  @P2 FMUL R40, R40, 0.25 ;  /* 0x3e80000028282820 */ /* 0x000fe20000400000 */
[----:B------:R-:W-:Y:S01]  /*b2f0*/  @!P4 FMUL R34, R34, 16777216 ;  /* 0x4b8000002222c820 */ /* 0x000fe20000400000 */
[C---:B------:R-:W-:Y:S01]  /*b300*/  FMUL R71, R68.reuse, R6 ;  /* 0x0000000644477220 */ /* 0x040fe20000400000 */
[C---:B------:R-:W-:Y:S01]  /*b310*/  FMUL R21, R68.reuse, R32 ;  /* 0x0000002044157220 */ /* 0x040fe20000400000 */
[----:B------:R-:W-:Y:S01]  /*b320*/  @P2 FMUL R43, R43, 0.25 ;  /* 0x3e8000002b2b2820 */ /* 0x000fe20000400000 */
[----:B------:R-:W-:Y:S01]  /*b330*/  @!P4 FMUL R11, R11, 16777216 ;  /* 0x4b8000000b0bc820 */ /* 0x000fe20000400000 */
[----:B------:R-:W-:Y:S01]  /*b340*/  @!P4 FMUL R41, R41, 16777216 ;  /* 0x4b8000002929c820 */ /* 0x000fe20000400000 */
[C---:B------:R-:W-:Y:S01]  /*b350*/  FMUL R6, R68.reuse, R17 ;  /* 0x0000001144067220 */ /* 0x040fe20000400000 */
[----:B------:R-:W-:Y:S01]  /*b360*/  FMUL R32, R68, R35 ;  /* 0x0000002344207220 */ /* 0x000fe20000400000 */
[----:B------:R-:W-:Y:S01]  /*b370*/  @P2 FMUL R46, R46, 0.25 ;  /* 0x3e8000002e2e2820 */ /* 0x000fe20000400000 */
[----:B------:R-:W-:Y:S01]  /*b380*/  @!P4 FMUL R16, R16, 16777216 ;  /* 0x4b8000001010c820 */ /* 0x000fe20000400000 */
[----:B------:R-:W-:Y:S01]  /*b390*/  @!P4 FMUL R44, R44, 16777216 ;  /* 0x4b8000002c2cc820 */ /* 0x000fe20000400000 */
[C---:B------:R-:W-:Y:S01]  /*b3a0*/  FMUL R17, R68.reuse, R24 ;  /* 0x0000001844117220 */ /* 0x040fe20000400000 */
[C---:B------:R-:W-:Y:S01]  /*b3b0*/  FMUL R35, R68.reuse, R42 ;  /* 0x0000002a44237220 */ /* 0x040fe20000400000 */
[----:B------:R-:W-:Y:S01]  /*b3c0*/  @!P4 FMUL R33, R33, 16777216 ;  /* 0x4b8000002121c820 */ /* 0x000fe20000400000 */
[----:B------:R-:W-:Y:S01]  /*b3d0*/  FMUL R24, R68, R27 ;  /* 0x0000001b44187220 */ /* 0x000fe20000400000 */
[----:B------:R-:W-:-:S02]  /*b3e0*/  IMAD R42, R3, 0x4, R26 ;  /* 0x00000004032a7824 */ /* 0x000fc400078e021a */
[----:B------:R-:W-:Y:S01]  /*b3f0*/  @!P4 FMUL R40, R40, 16777216 ;  /* 0x4b8000002828c820 */ /* 0x000fe20000400000 */
[C---:B------:R-:W-:Y:S01]  /*b400*/  FMUL R27, R68.reuse, R34 ;  /* 0x00000022441b7220 */ /* 0x040fe20000400000 */
[----:B------:R-:W-:Y:S01]  /*b410*/  @!P4 FMUL R43, R43, 16777216 ;  /* 0x4b8000002b2bc820 */ /* 0x000fe20000400000 */
[C---:B------:R-:W-:Y:S01]  /*b420*/  FMUL R78, R68.reuse, R11 ;  /* 0x0000000b444e7220 */ /* 0x040fe20000400000 */
[----:B------:R-:W-:Y:S01]  /*b430*/  FMUL R34, R68, R41 ;  /* 0x0000002944227220 */ /* 0x000fe20000400000 */
[----:B------:R-:W-:Y:S01]  /*b440*/  @P2 FMUL R48, R48, 0.25 ;  /* 0x3e80000030302820 */ /* 0x000fe20000400000 */
[----:B------:R-:W-:Y:S01]  /*b450*/  @!P4 FMUL R46, R46, 16777216 ;  /* 0x4b8000002e2ec820 */ /* 0x000fe20000400000 */
[C---:B------:R-:W-:Y:S01]  /*b460*/  FMUL R11, R68.reuse, R16 ;  /* 0x00000010440b7220 */ /* 0x040fe20000400000 */
[C---:B------:R-:W-:Y:S01]  /*b470*/  FMUL R41, R68.reuse, R44 ;  /* 0x0000002c44297220 */ /* 0x040fe20000400000 */
[----:B------:R-:W-:Y:S01]  /*b480*/  FMUL R16, R68, R33 ;  /* 0x0000002144107220 */ /* 0x000fe20000400000 */
[----:B------:R-:W-:-:S02]  /*b490*/  IMAD R44, R3, 0x4, R42 ;  /* 0x00000004032c7824 */ /* 0x000fc400078e022a */
[C---:B------:R-:W-:Y:S01]  /*b4a0*/  FMUL R33, R68.reuse, R40 ;  /* 0x0000002844217220 */ /* 0x040fe20000400000 */
[----:B------:R-:W-:Y:S01]  /*b4b0*/  FMUL R40, R68, R43 ;  /* 0x0000002b44287220 */ /* 0x000fe20000400000 */
[----:B------:R-:W-:Y:S01]  /*b4c0*/  @P2 FMUL R50, R50, 0.25 ;  /* 0x3e80000032322820 */ /* 0x000fe20000400000 */
[----:B------:R-:W-:Y:S01]  /*b4d0*/  @!P4 FMUL R48, R48, 16777216 ;  /* 0x4b8000003030c820 */ /* 0x000fe20000400000 */
[----:B------:R-:W-:Y:S01]  /*b4e0*/  FMUL R43, R68, R46 ;  /* 0x0000002e442b7220 */ /* 0x000fe20000400000 */
[----:B------:R-:W-:Y:S02]  /*b4f0*/  IMAD R46, R3, 0x4, R44 ;  /* 0x00000004032e7824 */ /* 0x000fe400078e022c */
[----:B------:R-:W-:Y:S01]  /*b500*/  @P2 FMUL R49, R49, 0.25 ;  /* 0x3e80000031312820 */ /* 0x000fe20000400000 */
[----:B------:R-:W-:Y:S01]  /*b510*/  @P2 FMUL R52, R52, 0.25 ;  /* 0x3e80000034342820 */ /* 0x000fe20000400000 */
[----:B------:R-:W-:Y:S01]  /*b520*/  @!P4 FMUL R50, R50, 16777216 ;  /* 0x4b8000003232c820 */ /* 0x000fe20000400000 */
[----:B------:R-:W-:Y:S01]  /*b530*/  FMUL R80, R68, R48 ;  /* 0x0000003044507220 */ /* 0x000fe20000400000 */
[----:B------:R-:W-:-:S02]  /*b540*/  IMAD R48, R3, 0x4, R46 ;  /* 0x0000000403307824 */ /* 0x000fc400078e022e */
[----:B------:R-:W-:Y:S01]  /*b550*/  @P2 FMUL R51, R51, 0.25 ;  /* 0x3e80000033332820 */ /* 0x000fe20000400000 */
[----:B------:R-:W-:Y:S01]  /*b560*/  @!P4 FMUL R49, R49, 16777216 ;  /* 0x4b8000003131c820 */ /* 0x000fe20000400000 */
[----:B------:R-:W-:Y:S01]  /*b570*/  @P2 FMUL R54, R54, 0.25 ;  /* 0x3e80000036362820 */ /* 0x000fe20000400000 */
[----:B------:R-:W-:Y:S01]  /*b580*/  @!P4 FMUL R52, R52, 16777216 ;  /* 0x4b8000003434c820 */ /* 0x000fe20000400000 */
[C---:B------:R-:W-:Y:S01]  /*b590*/  FMUL R84, R68.reuse, R50 ;  /* 0x0000003244547220 */ /* 0x040fe20000400000 */
[----:B------:R-:W-:Y:S02]  /*b5a0*/  IMAD R50, R3, 0x4, R48 ;  /* 0x0000000403327824 */ /* 0x000fe400078e0230 */
[----:B------:R-:W-:Y:S01]  /*b5b0*/  @P2 FMUL R5, R5, 0.25 ;  /* 0x3e80000005052820 */ /* 0x000fe20000400000 */
[----:B------:R-:W-:Y:S01]  /*b5c0*/  @!P4 FMUL R51, R51, 16777216 ;  /* 0x4b8000003333c820 */ /* 0x000fe20000400000 */
[----:B------:R-:W-:Y:S01]  /*b5d0*/  FMUL R82, R68, R49 ;  /* 0x0000003144527220 */ /* 0x000fe20000400000 */
[----:B------:R-:W-:Y:S01]  /*b5e0*/  @P2 FMUL R4, R4, 0.25 ;  /* 0x3e80000004042820 */ /* 0x000fe20000400000 */
[----:B------:R-:W-:Y:S01]  /*b5f0*/  @P2 FMUL R12, R12, 0.25 ;  /* 0x3e8000000c0c2820 */ /* 0x000fe20000400000 */
[----:B------:R-:W-:Y:S01]  /*b600*/  @P2 FMUL R56, R56, 0.25 ;  /* 0x3e80000038382820 */ /* 0x000fe20000400000 */
[----:B------:R-:W-:Y:S01]  /*b610*/  @!P4 FMUL R54, R54, 16777216 ;  /* 0x4b8000003636c820 */ /* 0x000fe20000400000 */
[----:B------:R-:W-:Y:S01]  /*b620*/  FMUL R49, R68, R52 ;  /* 0x0000003444317220 */ /* 0x000fe20000400000 */
[----:B------:R-:W-:Y:S01]  /*b630*/  @P2 FMUL R28, R28, 0.25 ;  /* 0x3e8000001c1c2820 */ /* 0x000fe20000400000 */
[----:B------:R-:W-:Y:S01]  /*b640*/  @P2 FMUL R29, R29, 0.25 ;  /* 0x3e8000001d1d2820 */ /* 0x000fe20000400000 */
[----:B------:R-:W-:-:S02]  /*b650*/  IMAD R52, R3, 0x4, R50 ;  /* 0x0000000403347824 */ /* 0x000fc400078e0232 */
[----:B------:R-:W-:Y:S01]  /*b660*/  @!P4 FMUL R5, R5, 16777216 ;  /* 0x4b8000000505c820 */ /* 0x000fe20000400000 */
[----:B------:R-:W-:Y:S01]  /*b670*/  FMUL R86, R68, R51 ;  /* 0x0000003344567220 */ /* 0x000fe20000400000 */
[----:B------:R-:W-:Y:S01]  /*b680*/  @P2 FMUL R58, R58, 0.25 ;  /* 0x3e8000003a3a2820 */ /* 0x000fe20000400000 */
[----:B------:R-:W-:Y:S01]  /*b690*/  @!P4 FMUL R4, R4, 16777216 ;  /* 0x4b8000000404c820 */ /* 0x000fe20000400000 */
[----:B------:R-:W-:Y:S01]  /*b6a0*/  @!P4 FMUL R12, R12, 16777216 ;  /* 0x4b8000000c0cc820 */ /* 0x000fe20000400000 */
[----:B------:R-:W-:Y:S01]  /*b6b0*/  @!P4 FMUL R56, R56, 16777216 ;  /* 0x4b8000003838c820 */ /* 0x000fe20000400000 */
[----:B------:R-:W-:Y:S01]  /*b6c0*/  FMUL R51, R68, R54 ;  /* 0x0000003644337220 */ /* 0x000fe20000400000 */
[----:B------:R-:W-:Y:S01]  /*b6d0*/  @!P4 FMUL R28, R28, 16777216 ;  /* 0x4b8000001c1cc820 */ /* 0x000fe20000400000 */
[----:B------:R-:W-:Y:S01]  /*b6e0*/  @!P4 FMUL R29, R29, 16777216 ;  /* 0x4b8000001d1dc820 */ /* 0x000fe20000400000 */
[----:B------:R-:W-:Y:S02]  /*b6f0*/  IMAD R54, R3, 0x4, R52 ;  /* 0x0000000403367824 */ /* 0x000fe400078e0234 */
[----:B------:R-:W-:Y:S01]  /*b700*/  @P2 FMUL R57, R57, 0.25 ;  /* 0x3e80000039392820 */ /* 0x000fe20000400000 */
[----:B------:R-:W-:Y:S01]  /*b710*/  FMUL R5, R68, R5 ;  /* 0x0000000544057220 */ /* 0x000fe20000400000 */
[----:B------:R-:W-:Y:S01]  /*b720*/  @P2 FMUL R60, R60, 0.25 ;  /* 0x3e8000003c3c2820 */ /* 0x000fe20000400000 */
[----:B------:R-:W-:Y:S01]  /*b730*/  @!P4 FMUL R58, R58, 16777216 ;  /* 0x4b8000003a3ac820 */ /* 0x000fe20000400000 */
[C---:B------:R-:W-:Y:S01]  /*b740*/  FMUL R4, R68.reuse, R4 ;  /* 0x0000000444047220 */ /* 0x040fe20000400000 */
[C---:B------:R-:W-:Y:S01]  /*b750*/  FMUL R12, R68.reuse, R12 ;  /* 0x0000000c440c7220 */ /* 0x040fe20000400000 */
[----:B------:R-:W-:Y:S01]  /*b760*/  FMUL R88, R68, R56 ;  /* 0x0000003844587220 */ /* 0x000fe20000400000 */
[----:B------:R-:W-:Y:S01]  /*b770*/  @P2 FMUL R18, R18, 0.25 ;  /* 0x3e80000012122820 */ /* 0x000fe20000400000 */
[C---:B------:R-:W-:Y:S01]  /*b780*/  FMUL R28, R68.reuse, R28 ;  /* 0x0000001c441c7220 */ /* 0x040fe20000400000 */
[----:B------:R-:W-:Y:S01]  /*b790*/  FMUL R29, R68, R29 ;  /* 0x0000001d441d7220 */ /* 0x000fe20000400000 */
[----:B------:R-:W-:-:S02]  /*b7a0*/  IMAD R56, R3, 0x4, R54 ;  /* 0x0000000403387824 */ /* 0x000fc400078e0236 */
[----:B------:R-:W-:Y:S01]  /*b7b0*/  @P2 FMUL R23, R23, 0.25 ;  /* 0x3e80000017172820 */ /* 0x000fe20000400000 */
[----:B------:R-:W-:Y:S01]  /*b7c0*/  @P2 FMUL R59, R59, 0.25 ;  /* 0x3e8000003b3b2820 */ /* 0x000fe20000400000 */
[----:B------:R-:W-:Y:S01]  /*b7d0*/  @P2 FMUL R64, R64, 0.25 ;  /* 0x3e80000040402820 */ /* 0x000fe20000400000 */
[----:B------:R-:W-:Y:S01]  /*b7e0*/  @!P4 FMUL R57, R57, 16777216 ;  /* 0x4b8000003939c820 */ /* 0x000fe20000400000 */
[----:B------:R-:W-:Y:S01]  /*b7f0*/  @P2 FMUL R62, R62, 0.25 ;  /* 0x3e8000003e3e2820 */ /* 0x000fe20000400000 */
[----:B------:R-:W-:Y:S01]  /*b800*/  @!P4 FMUL R60, R60, 16777216 ;  /* 0x4b8000003c3cc820 */ /* 0x000fe20000400000 */
[----:B------:R-:W-:Y:S01]  /*b810*/  FMUL R94, R68, R58 ;  /* 0x0000003a445e7220 */ /* 0x000fe20000400000 */
[----:B------:R-:W-:Y:S01]  /*b820*/  F2FP.F16.F32.PACK_AB R8, R8, R5 ;  /* 0x000000050808723e */ /* 0x000fe200000000ff */
[----:B------:R-:W-:Y:S01]  /*b830*/  @!P4 FMUL R18, R18, 16777216 ;  /* 0x4b8000001212c820 */ /* 0x000fe20000400000 */
[----:B------:R-:W-:Y:S01]  /*b840*/  F2FP.F16.F32.PACK_AB R4, R7, R4 ;  /* 0x000000040704723e */ /* 0x000fe200000000ff */
[----:B------:R-:W-:Y:S01]  /*b850*/  IMAD R58, R3, 0x4, R56 ;  /* 0x00000004033a7824 */ /* 0x000fe200078e0238 */
[----:B------:R-:W-:Y:S01]  /*b860*/  F2FP.F16.F32.PACK_AB R5, R11, R12 ;  /* 0x0000000c0b05723e */ /* 0x000fe200000000ff */
[----:B------:R-:W-:Y:S01]  /*b870*/  @!P4 FMUL R23, R23, 16777216 ;  /* 0x4b8000001717c820 */ /* 0x000fe20000400000 */
[----:B------:R-:W-:Y:S01]  /*b880*/  F2FP.F16.F32.PACK_AB R7, R21, R28 ;  /* 0x0000001c1507723e */ /* 0x000fe200000000ff */
[----:B------:R-:W-:Y:S01]  /*b890*/  @P2 FMUL R20, R20, 0.25 ;  /* 0x3e80000014142820 */ /* 0x000fe20000400000 */
[----:B------:R-:W-:Y:S01]  /*b8a0*/  F2FP.F16.F32.PACK_AB R11, R16, R29 ;  /* 0x0000001d100b723e */ /* 0x000fe200000000ff */
[----:B------:R-:W-:Y:S01]  /*b8b0*/  @!P4 FMUL R59, R59, 16777216 ;  /* 0x4b8000003b3bc820 */ /* 0x000fe20000400000 */
[----:B------:R-:W-:Y:S01]  /*b8c0*/  @!P4 FMUL R64, R64, 16777216 ;  /* 0x4b8000004040c820 */ /* 0x000fe20000400000 */
[----:B------:R-:W-:Y:S01]  /*b8d0*/  FMUL R92, R68, R57 ;  /* 0x00000039445c7220 */ /* 0x000fe20000400000 */
[----:B------:R-:W0:Y:S01]  /*b8e0*/  LDC.64 R28, c[0x0][0x398] ;  /* 0x0000e600ff1c7b82 */ /* 0x000e220000000a00 */
[----:B------:R-:W-:Y:S01]  /*b8f0*/  @!P4 FMUL R62, R62, 16777216 ;  /* 0x4b8000003e3ec820 */ /* 0x000fe20000400000 */
[C---:B------:R-:W-:Y:S01]  /*b900*/  FMUL R57, R68.reuse, R60 ;  /* 0x0000003c44397220 */ /* 0x040fe20000400000 */
[----:B------:R-:W-:Y:S01]  /*b910*/  FMUL R18, R68, R18 ;  /* 0x0000001244127220 */ /* 0x000fe20000400000 */
[----:B------:R-:W-:-:S02]  /*b920*/  IMAD R60, R3, 0x4, R58 ;  /* 0x00000004033c7824 */ /* 0x000fc400078e023a */
[----:B------:R-:W-:Y:S01]  /*b930*/  FMUL R23, R68, R23 ;  /* 0x0000001744177220 */ /* 0x000fe20000400000 */
[----:B------:R-:W-:Y:S01]  /*b940*/  @!P4 FMUL R20, R20, 16777216 ;  /* 0x4b8000001414c820 */ /* 0x000fe20000400000 */
[C---:B------:R-:W-:Y:S01]  /*b950*/  FMUL R96, R68.reuse, R59 ;  /* 0x0000003b44607220 */ /* 0x040fe20000400000 */
[----:B------:R-:W-:Y:S01]  /*b960*/  FMUL R64, R68, R64 ;  /* 0x0000004044407220 */ /* 0x000fe20000400000 */
[----:B------:R-:W-:Y:S01]  /*b970*/  @P2 FMUL R15, R15, 0.25 ;  /* 0x3e8000000f0f2820 */ /* 0x000fe20000400000 */
[----:B------:R-:W-:Y:S01]  /*b980*/  @P2 FMUL R66, R66, 0.25 ;  /* 0x3e80000042422820 */ /* 0x000fe20000400000 */
[----:B------:R-:W-:Y:S01]  /*b990*/  FMUL R59, R68, R62 ;  /* 0x0000003e443b7220 */ /* 0x000fe20000400000 */
[----:B------:R-:W-:Y:S01]  /*b9a0*/  @P2 FMUL R22, R22, 0.25 ;  /* 0x3e80000016162820 */ /* 0x000fe20000400000 */
[----:B------:R-:W-:Y:S02]  /*b9b0*/  IMAD R62, R3, 0x4, R60 ;  /* 0x00000004033e7824 */ /* 0x000fe400078e023c */
[----:B------:R-:W-:Y:S01]  /*b9c0*/  @P2 FMUL R25, R25, 0.25 ;  /* 0x3e80000019192820 */ /* 0x000fe20000400000 */
[----:B------:R-:W-:Y:S01]  /*b9d0*/  @P2 FMUL R30, R30, 0.25 ;  /* 0x3e8000001e1e2820 */ /* 0x000fe20000400000 */
[----:B------:R-:W-:Y:S01]  /*b9e0*/  @P2 FMUL R31, R31, 0.25 ;  /* 0x3e8000001f1f2820 */ /* 0x000fe20000400000 */
[----:B------:R-:W-:Y:S01]  /*b9f0*/  F2FP.F16.F32.PACK_AB R13, R18, R13 ;  /* 0x0000000d120d723e */ /* 0x000fe200000000ff */
[----:B------:R-:W-:Y:S01]  /*ba00*/  FMUL R20, R68, R20 ;  /* 0x0000001444147220 */ /* 0x000fe20000400000 */
[----:B------:R-:W-:Y:S01]  /*ba10*/  F2FP.F16.F32.PACK_AB R18, R24, R23 ;  /* 0x000000171812723e */ /* 0x000fe200000000ff */
[----:B------:R-:W-:Y:S01]  /*ba20*/  @!P4 FMUL R15, R15, 16777216 ;  /* 0x4b8000000f0fc820 */ /* 0x000fe20000400000 */
[----:B------:R-:W-:Y:S01]  /*ba30*/  @!P4 FMUL R66, R66, 16777216 ;  /* 0x4b8000004242c820 */ /* 0x000fe20000400000 */
[----:B------:R-:W-:Y:S01]  /*ba40*/  F2FP.F16.F32.PACK_AB R23, R64, R57 ;  /* 0x000000394017723e */ /* 0x000fe200000000ff */
[----:B------:R-:W-:Y:S01]  /*ba50*/  @!P4 FMUL R22, R22, 16777216 ;  /* 0x4b8000001616c820 */ /* 0x000fe20000400000 */
[----:B------:R-:W-:-:S02]  /*ba60*/  IMAD R64, R3, 0x4, R62 ;  /* 0x0000000403407824 */ /* 0x000fc400078e023e */
[----:B------:R-:W-:Y:S01]  /*ba70*/  @!P4 FMUL R25, R25, 16777216 ;  /* 0x4b8000001919c820 */ /* 0x000fe20000400000 */
[----:B------:R-:W-:Y:S01]  /*ba80*/  @!P4 FMUL R30, R30, 16777216 ;  /* 0x4b8000001e1ec820 */ /* 0x000fe20000400000 */
[----:B------:R-:W-:Y:S01]  /*ba90*/  @!P4 FMUL R31, R31, 16777216 ;  /* 0x4b8000001f1fc820 */ /* 0x000fe20000400000 */
[----:B------:R-:W-:Y:S01]  /*baa0*/  F2FP.F16.F32.PACK_AB R9, R6, R9 ;  /* 0x000000090609723e */ /* 0x000fe200000000ff */
[C---:B------:R-:W-:Y:S01]  /*bab0*/  FMUL R15, R68.reuse, R15 ;  /* 0x0000000f440f7220 */ /* 0x040fe20000400000 */
[C---:B------:R-:W-:Y:S01]  /*bac0*/  FMUL R100, R68.reuse, R66 ;  /* 0x0000004244647220 */ /* 0x040fe20000400000 */
[----:B------:R-:W-:Y:S01]  /*bad0*/  F2FP.F16.F32.PACK_AB R6, R17, R20 ;  /* 0x000000141106723e */ /* 0x000fe200000000ff */
[C---:B------:R-:W-:Y:S01]  /*bae0*/  FMUL R22, R68.reuse, R22 ;  /* 0x0000001644167220 */ /* 0x040fe20000400000 */
[----:B------:R-:W-:Y:S02]  /*baf0*/  IMAD R66, R3, 0x4, R64 ;  /* 0x0000000403427824 */ /* 0x000fe400078e0240 */
[C---:B------:R-:W-:Y:S01]  /*bb00*/  FMUL R25, R68.reuse, R25 ;  /* 0x0000001944197220 */ /* 0x040fe20000400000 */
[C---:B------:R-:W-:Y:S01]  /*bb10*/  FMUL R30, R68.reuse, R30 ;  /* 0x0000001e441e7220 */ /* 0x040fe20000400000 */
[----:B------:R-:W-:Y:S01]  /*bb20*/  FMUL R31, R68, R31 ;  /* 0x0000001f441f7220 */ /* 0x000fe20000400000 */
[----:B---3--:R-:W-:-:S02]  /*bb30*/  IMAD R20, R166, R90, RZ ;  /* 0x0000005aa6147224 */ /* 0x008fc400078e02ff */
[----:B------:R-:W-:Y:S01]  /*bb40*/  @P2 FMUL R36, R36, 0.25 ;  /* 0x3e80000024242820 */ /* 0x000fe20000400000 */
[----:B------:R-:W-:Y:S02]  /*bb50*/  IMAD R21, R163, R91, RZ ;  /* 0x0000005ba3157224 */ /* 0x000fe400078e02ff */
[----:B------:R-:W-:Y:S01]  /*bb60*/  @P2 FMUL R37, R37, 0.25 ;  /* 0x3e80000025252820 */ /* 0x000fe20000400000 */
[----:B------:R-:W-:Y:S01]  /*bb70*/  @P2 FMUL R45, R45, 0.25 ;  /* 0x3e8000002d2d2820 */ /* 0x000fe20000400000 */
[----:B-1----:R1:W-:Y:S01]  /*bb80*/  STS.128 [R75], R4 ;  /* 0x000000044b007388 */ /* 0x0023e20000000c00 */
[----:B------:R-:W-:Y:S01]  /*bb90*/  F2FP.F16.F32.PACK_AB R12, R76, R71 ;  /* 0x000000474c0c723e */ /* 0x000fe200000000ff */
[----:B------:R-:W-:Y:S01]  /*bba0*/  IMAD.SHL.U32 R24, R21, 0x2, RZ ;  /* 0x0000000215187824 */ /* 0x000fe200078e00ff */
[----:B------:R-:W-:Y:S01]  /*bbb0*/  F2FP.F16.F32.PACK_AB R17, R14, R15 ;  /* 0x0000000f0e11723e */ /* 0x000fe200000000ff */
[----:B------:R-:W-:Y:S01]  /*bbc0*/  @!P4 FMUL R36, R36, 16777216 ;  /* 0x4b8000002424c820 */ /* 0x000fe20000400000 */
[----:B------:R-:W-:Y:S01]  /*bbd0*/  F2FP.F16.F32.PACK_AB R14, R19, R22 ;  /* 0x00000016130e723e */ /* 0x000fe200000000ff */
[----:B------:R-:W-:Y:S01]  /*bbe0*/  @!P4 FMUL R37, R37, 16777216 ;  /* 0x4b8000002525c820 */ /* 0x000fe20000400000 */
[----:B------:R-:W-:Y:S01]  /*bbf0*/  LEA R76, R3, R66, 0x2 ;  /* 0x00000042034c7211 */ /* 0x000fe200078e10ff */
[----:B------:R-:W-:Y:S01]  /*bc00*/  @!P4 FMUL R45, R45, 16777216 ;  /* 0x4b8000002d2dc820 */ /* 0x000fe20000400000 */
[----:B------:R-:W-:Y:S01]  /*bc10*/  F2FP.F16.F32.PACK_AB R10, R25, R10 ;  /* 0x0000000a190a723e */ /* 0x000fe200000000ff */
[----:B------:R-:W-:Y:S01]  /*bc20*/  IMAD.HI R25, R21, 0x2, RZ ;  /* 0x0000000215197827 */ /* 0x000fe200078e02ff */
[----:B------:R-:W-:-:S03]  /*bc30*/  F2FP.F16.F32.PACK_AB R16, R78, R73 ;  /* 0x000000494e10723e */ /* 0x000fc600000000ff */
[----:B------:R-:W-:Y:S01]  /*bc40*/  FMUL R36, R68, R36 ;  /* 0x0000002444247220 */ /* 0x000fe20000400000 */
[----:B------:R-:W-:Y:S01]  /*bc50*/  F2FP.F16.F32.PACK_AB R15, R27, R30 ;  /* 0x0000001e1b0f723e */ /* 0x000fe200000000ff */
[----:B------:R-:W-:Y:S01]  /*bc60*/  IMAD R78, R3, 0x4, R76 ;  /* 0x00000004034e7824 */ /* 0x000fe200078e024c */
[----:B------:R-:W-:Y:S01]  /*bc70*/  F2FP.F16.F32.PACK_AB R19, R32, R31 ;  /* 0x0000001f2013723e */ /* 0x000fe200000000ff */
[----:B-1----:R-:W-:Y:S02]  /*bc80*/  IMAD.SHL.U32 R5, R20, 0x2, RZ ;  /* 0x0000000214057824 */ /* 0x002fe400078e00ff */
[----:B------:R-:W-:Y:S01]  /*bc90*/  FMUL R37, R68, R37 ;  /* 0x0000002544257220 */ /* 0x000fe20000400000 */
[----:B------:R-:W-:Y:S01]  /*bca0*/  IMAD.HI R20, R20, 0x2, RZ ;  /* 0x0000000214147827 */ /* 0x000fe200078e02ff */
[----:B------:R-:W-:Y:S03]  /*bcb0*/  STS.128 [R75+0x400], R8 ;  /* 0x000400084b007388 */ /* 0x000fe60000000c00 */
[----:B------:R-:W-:Y:S01]  /*bcc0*/  @P2 FMUL R47, R47, 0.25 ;  /* 0x3e8000002f2f2820 */ /* 0x000fe20000400000 */
[----:B0-----:R-:W-:Y:S01]  /*bcd0*/  IADD3 R24, P0, P1, R24, R28, R5 ;  /* 0x0000001c18187210 */ /* 0x001fe2000791e005 */
[----:B------:R-:W-:Y:S01]  /*bce0*/  FMUL R45, R68, R45 ;  /* 0x0000002d442d7220 */ /* 0x000fe20000400000 */
[----:B------:R-:W-:Y:S01]  /*bcf0*/  STS.128 [R75+0x800], R12 ;  /* 0x0008000c4b007388 */ /* 0x000fe20000000c00 */
[----:B------:R-:W-:Y:S01]  /*bd00*/  F2FP.F16.F32.PACK_AB R21, R80, R41 ;  /* 0x000000295015723e */ /* 0x000fe200000000ff */
[----:B------:R-:W-:Y:S01]  /*bd10*/  IMAD R80, R3, 0x4, R78 ;  /* 0x0000000403507824 */ /* 0x000fe200078e024e */
[----:B------:R-:W-:Y:S01]  /*bd20*/  IADD3.X R25, PT, PT, R25, R29, R20, P0, P1 ;  /* 0x0000001d19197210 */ /* 0x000fe200007e2414 */
[----:B------:R-:W-:Y:S01]  /*bd30*/  STS.128 [R75+0xc00], R16 ;  /* 0x000c00104b007388 */ /* 0x000fe20000000c00 */
[----:B------:R-:W-:Y:S01]  /*bd40*/  F2FP.F16.F32.PACK_AB R20, R33, R36 ;  /* 0x000000242114723e */ /* 0x000fe200000000ff */
[----:B------:R-:W-:Y:S01]  /*bd50*/  @!P4 FMUL R47, R47, 16777216 ;  /* 0x4b8000002f2fc820 */ /* 0x000fe20000400000 */
[----:B------:R-:W-:Y:S01]  /*bd60*/  F2FP.F16.F32.PACK_AB R36, R34, R37 ;  /* 0x000000252224723e */ /* 0x000fe200000000ff */
[----:B------:R-:W-:Y:S01]  /*bd70*/  @P2 FMUL R38, R38, 0.25 ;  /* 0x3e80000026262820 */ /* 0x000fe20000400000 */
[----:B------:R-:W-:Y:S01]  /*bd80*/  F2FP.F16.F32.PACK_AB R37, R82, R45 ;  /* 0x0000002d5225723e */ /* 0x000fe200000000ff */
[----:B------:R-:W-:Y:S01]  /*bd90*/  @P2 FMUL R39, R39, 0.25 ;  /* 0x3e80000027272820 */ /* 0x000fe20000400000 */
[----:B------:R-:W-:Y:S01]  /*bda0*/  @P2 FMUL R53, R53, 0.25 ;  /* 0x3e80000035352820 */ /* 0x000fe20000400000 */
[----:B------:R-:W-:Y:S01]  /*bdb0*/  @P2 FMUL R55, R55, 0.25 ;  /* 0x3e80000037372820 */ /* 0x000fe20000400000 */
[----:B------:R-:W-:Y:S01]  /*bdc0*/  @P2 FMUL R61, R61, 0.25 ;  /* 0x3e8000003d3d2820 */ /* 0x000fe20000400000 */
[----:B------:R-:W-:Y:S01]  /*bdd0*/  @P2 FMUL R63, R63, 0.25 ;  /* 0x3e8000003f3f2820 */ /* 0x000fe20000400000 */
[----:B------:R-:W-:Y:S01]  /*bde0*/  @P2 FMUL R65, R65, 0.25 ;  /* 0x3e80000041412820 */ /* 0x000fe20000400000 */
[----:B------:R-:W-:Y:S01]  /*bdf0*/  @P2 FMUL R67, R67, 0.25 ;  /* 0x3e80000043432820 */ /* 0x000fe20000400000 */
[----:B------:R-:W-:-:S02]  /*be00*/  IMAD R82, R3, 0x4, R80 ;  /* 0x0000000403527824 */ /* 0x000fc400078e0250 */
[----:B------:R-:W-:Y:S01]  /*be10*/  FMUL R47, R68, R47 ;  /* 0x0000002f442f7220 */ /* 0x000fe20000400000 */
[----:B------:R-:W-:Y:S01]  /*be20*/  F2FP.F16.F32.PACK_AB R105, R84, R43 ;  /* 0x0000002b5469723e */ /* 0x000fe200000000ff */
[----:B------:R-:W-:Y:S01]  /*be30*/  @!P4 FMUL R38, R38, 16777216 ;  /* 0x4b8000002626c820 */ /* 0x000fe20000400000 */
[----:B------:R-:W-:Y:S01]  /*be40*/  @!P4 FMUL R39, R39, 16777216 ;  /* 0x4b8000002727c820 */ /* 0x000fe20000400000 */
[----:B------:R-:W-:Y:S01]  /*be50*/  @!P4 FMUL R53, R53, 16777216 ;  /* 0x4b8000003535c820 */ /* 0x000fe20000400000 */
[----:B------:R-:W-:Y:S01]  /*be60*/  @!P4 FMUL R55, R55, 16777216 ;  /* 0x4b8000003737c820 */ /* 0x000fe20000400000 */
[----:B------:R-:W-:Y:S01]  /*be70*/  @!P4 FMUL R61, R61, 16777216 ;  /* 0x4b8000003d3dc820 */ /* 0x000fe20000400000 */
[----:B------:R-:W-:Y:S01]  /*be80*/  @!P4 FMUL R63, R63, 16777216 ;  /* 0x4b8000003f3fc820 */ /* 0x000fe20000400000 */
[----:B------:R-:W-:Y:S01]  /*be90*/  @!P4 FMUL R65, R65, 16777216 ;  /* 0x4b8000004141c820 */ /* 0x000fe20000400000 */
[----:B------:R-:W-:Y:S01]  /*bea0*/  @!P4 FMUL R67, R67, 16777216 ;  /* 0x4b8000004343c820 */ /* 0x000fe20000400000 */
[C---:B------:R-:W-:Y:S01]  /*beb0*/  IMAD R84, R3.reuse, 0x4, R82 ;  /* 0x0000000403547824 */ /* 0x040fe200078e0252 */
[----:B------:R-:W-:Y:S01]  /*bec0*/  F2FP.F16.F32.PACK_AB R109, R86, R47 ;  /* 0x0000002f566d723e */ /* 0x000fe200000000ff */
[C---:B------:R-:W-:Y:S01]  /*bed0*/  FMUL R38, R68.reuse, R38 ;  /* 0x0000002644267220 */ /* 0x040fe20000400000 */
[C---:B------:R-:W-:Y:S01]  /*bee0*/  FMUL R39, R68.reuse, R39 ;  /* 0x0000002744277220 */ /* 0x040fe20000400000 */
[C---:B------:R-:W-:Y:S01]  /*bef0*/  FMUL R53, R68.reuse, R53 ;  /* 0x0000003544357220 */ /* 0x040fe20000400000 */
[C---:B------:R-:W-:Y:S01]  /*bf00*/  FMUL R55, R68.reuse, R55 ;  /* 0x0000003744377220 */ /* 0x040fe20000400000 */
[C---:B------:R-:W-:Y:S01]  /*bf10*/  FMUL R61, R68.reuse, R61 ;  /* 0x0000003d443d7220 */ /* 0x040fe20000400000 */
[C---:B------:R-:W-:Y:S01]  /*bf20*/  FMUL R63, R68.reuse, R63 ;  /* 0x0000003f443f7220 */ /* 0x040fe20000400000 */
[C---:B------:R-:W-:Y:S01]  /*bf30*/  FMUL R98, R68.reuse, R65 ;  /* 0x0000004144627220 */ /* 0x040fe20000400000 */
[----:B------:R-:W-:Y:S01]  /*bf40*/  FMUL R102, R68, R67 ;  /* 0x0000004344667220 */ /* 0x000fe20000400000 */
[----:B------:R-:W-:Y:S01]  /*bf50*/  IMAD R86, R3, 0x4, R84 ;  /* 0x0000000403567824 */ /* 0x000fe200078e0254 */
[----:B------:R-:W-:-:S02]  /*bf60*/  LOP3.LUT R68, R161, 0xff, RZ, 0xc0, !PT ;  /* 0x000000ffa1447812 */ /* 0x000fc400078ec0ff */
[----:B------:R-:W-:Y:S01]  /*bf70*/  F2FP.F16.F32.PACK_AB R22, R88, R49 ;  /* 0x000000315816723e */ /* 0x000fe200000000ff */
[----:B------:R-:W-:Y:S01]  /*bf80*/  BAR.SYNC.DEFER_BLOCKING 0x0 ;  /* 0x0000000000007b1d */ /* 0x000fe20000010000 */
[----:B------:R-:W-:Y:S01]  /*bf90*/  IMAD R88, R3, 0x4, R86 ;  /* 0x0000000403587824 */ /* 0x000fe200078e0256 */
[----:B------:R-:W-:Y:S02]  /*bfa0*/  LEA R90, R68, UR4, 0x4 ;  /* 0x00000004445a7c11 */ /* 0x000fe4000f8e20ff */
[----:B------:R-:W-:Y:S02]  /*bfb0*/  F2FP.F16.F32.PACK_AB R104, R35, R38 ;  /* 0x000000262368723e */ /* 0x000fe400000000ff */
[----:B------:R-:W-:Y:S01]  /*bfc0*/  F2FP.F16.F32.PACK_AB R38, R92, R53 ;  /* 0x000000355c26723e */ /* 0x000fe200000000ff */
[----:B------:R-:W-:Y:S01]  /*bfd0*/  IMAD R92, R3, 0x4, R88 ;  /* 0x00000004035c7824 */ /* 0x000fe200078e0258 */
[----:B------:R-:W-:Y:S02]  /*bfe0*/  LEA R32, P2, R26, R24, 0x1 ;  /* 0x000000181a207211 */ /* 0x000fe400078408ff */
[----:B------:R-:W-:-:S02]  /*bff0*/  F2FP.F16.F32.PACK_AB R106, R94, R51 ;  /* 0x000000335e6a723e */ /* 0x000fc400000000ff */
[----:B------:R-:W-:Y:S01]  /*c000*/  LEA.HI.X.SX32 R33, R26, R25, 0x1, P2 ;  /* 0x000000191a217211 */ /* 0x000fe200010f0eff */
[C---:B------:R-:W-:Y:S01]  /*c010*/  IMAD R26, R3.reuse, 0x4, R92 ;  /* 0x00000004031a7824 */ /* 0x040fe200078e025c */
[----:B------:R-:W-:Y:S02]  /*c020*/  F2FP.F16.F32.PACK_AB R110, R96, R55 ;  /* 0x00000037606e723e */ /* 0x000fe400000000ff */
[----:B------:R-:W-:Y:S01]  /*c030*/  F2FP.F16.F32.PACK_AB R108, R40, R39 ;  /* 0x00000027286c723e */ /* 0x000fe200000000ff */
[C---:B------:R-:W-:Y:S01]  /*c040*/  IMAD R94, R3.reuse, 0x4, R26 ;  /* 0x00000004035e7824 */ /* 0x040fe200078e021a */
[----:B------:R-:W-:Y:S02]  /*c050*/  F2FP.F16.F32.PACK_AB R39, R98, R61 ;  /* 0x0000003d6227723e */ /* 0x000fe400000000ff */
[----:B------:R-:W-:Y:S01]  /*c060*/  F2FP.F16.F32.PACK_AB R107, R100, R59 ;  /* 0x0000003b646b723e */ /* 0x000fe200000000ff */
[C---:B------:R-:W-:Y:S01]  /*c070*/  IMAD R96, R3.reuse, 0x4, R94 ;  /* 0x0000000403607824 */ /* 0x040fe200078e025e */
[-C--:B------:R-:W-:Y:S01]  /*c080*/  LEA R28, P0, R70, R24.reuse, 0x1 ;  /* 0x00000018461c7211 */ /* 0x080fe200078008ff */
[----:B------:R-:W0:Y:S02]  /*c090*/  LDS.128 R16, [R90] ;  /* 0x000000005a107984 */ /* 0x000e240000000c00 */
[C---:B------:R-:W-:Y:S01]  /*c0a0*/  IMAD R98, R3.reuse, 0x4, R96 ;  /* 0x0000000403627824 */ /* 0x040fe200078e0260 */
[----:B------:R-:W-:Y:S01]  /*c0b0*/  F2FP.F16.F32.PACK_AB R111, R102, R63 ;  /* 0x0000003f666f723e */ /* 0x000fe200000000ff */
[----:B------:R-:W-:Y:S02]  /*c0c0*/  LDS.128 R12, [R90+0x1000] ;  /* 0x001000005a0c7984 */ /* 0x000fe40000000c00 */
[C---:B------:R-:W-:Y:S01]  /*c0d0*/  IMAD R100, R3.reuse, 0x4, R98 ;  /* 0x0000000403647824 */ /* 0x040fe200078e0262 */
[----:B------:R-:W-:Y:S01]  /*c0e0*/  LEA.HI.X.SX32 R29, R70, R25, 0x1, P0 ;  /* 0x00000019461d7211 */ /* 0x000fe200000f0eff */
[----:B------:R-:W-:Y:S02]  /*c0f0*/  LDS.128 R8, [R90+0x2000] ;  /* 0x002000005a087984 */ /* 0x000fe40000000c00 */
[----:B------:R-:W-:Y:S01]  /*c100*/  IMAD R102, R3, 0x4, R100 ;  /* 0x0000000403667824 */ /* 0x000fe200078e0264 */
[-C--:B------:R-:W-:Y:S01]  /*c110*/  LEA R30, P1, R72, R24.reuse, 0x1 ;  /* 0x00000018481e7211 */ /* 0x080fe200078208ff */
[----:B------:R-:W-:Y:S01]  /*c120*/  LDS.128 R4, [R90+0x3000] ;  /* 0x003000005a047984 */ /* 0x000fe20000000c00 */
[----:B------:R-:W-:Y:S01]  /*c130*/  BAR.SYNC.DEFER_BLOCKING 0x0 ;  /* 0x0000000000007b1d */ /* 0x000fe20000010000 */
[----:B------:R-:W-:-:S02]  /*c140*/  LEA R34, P0, R74, R24, 0x1 ;  /* 0x000000184a227211 */ /* 0x000fc400078008ff */
[-C--:B------:R-:W-:Y:S02]  /*c150*/  LEA.HI.X.SX32 R31, R72, R25.reuse, 0x1, P1 ;  /* 0x00000019481f7211 */ /* 0x080fe400008f0eff */
[----:B------:R-:W-:Y:S02]  /*c160*/  LEA.HI.X.SX32 R35, R74, R25, 0x1, P0 ;  /* 0x000000194a237211 */ /* 0x000fe400000f0eff */
[----:B------:R-:W-:-:S04]  /*c170*/  LEA R40, P1, R44, R24, 0x1 ;  /* 0x000000182c287211 */ /* 0x000fc800078208ff */
[----:B------:R-:W-:Y:S01]  /*c180*/  LEA.HI.X.SX32 R41, R44, R25, 0x1, P1 ;  /* 0x000000192c297211 */ /* 0x000fe200008f0eff */
[----:B------:R1:W-:Y:S01]  /*c190*/  STS.128 [R75+0x800], R104 ;  /* 0x000800684b007388 */ /* 0x0003e20000000c00 */
[----:B0-----:R-:W-:-:S03]  /*c1a0*/  PRMT R91, R16, 0x7632, R91 ;  /* 0x00007632105b7816 */ /* 0x001fc6000000005b */
[----:B------:R0:W-:Y:S04]  /*c1b0*/  STS.128 [R75+0x400], R36 ;  /* 0x000400244b007388 */ /* 0x0001e80000000c00 */
[----:B------:R2:W-:Y:S04]  /*c1c0*/  STS.128 [R75+0xc00], R108 ;  /* 0x000c006c4b007388 */ /* 0x0005e80000000c00 */
[----:B------:R3:W-:Y:S01]  /*c1d0*/  STS.128 [R75], R20 ;  /* 0x000000144b007388 */ /* 0x0007e20000000c00 */
[----:B-1----:R-:W-:Y:S01]  /*c1e0*/  IMAD R104, R3, 0x4, R102 ;  /* 0x0000000403687824 */ /* 0x002fe200078e0266 */
[----:B------:R-:W-:Y:S01]  /*c1f0*/  BAR.SYNC.DEFER_BLOCKING 0x0 ;  /* 0x0000000000007b1d */ /* 0x000fe20000010000 */
[----:B0-----:R-:W-:-:S02]  /*c200*/  LEA R36, P0, R42, R24, 0x1 ;  /* 0x000000182a247211 */ /* 0x001fc400078008ff */
[C---:B------:R-:W-:Y:S01]  /*c210*/  IMAD R106, R3.reuse, 0x4, R104 ;  /* 0x00000004036a7824 */ /* 0x040fe200078e0268 */
[-C--:B------:R-:W-:Y:S02]  /*c220*/  LEA R38, P2, R46, R24.reuse, 0x1 ;  /* 0x000000182e267211 */ /* 0x080fe400078408ff */
[-C--:B------:R-:W-:Y:S01]  /*c230*/  LEA.HI.X.SX32 R37, R42, R25.reuse, 0x1, P0 ;  /* 0x000000192a257211 */ /* 0x080fe200000f0eff */
[C---:B--2---:R-:W-:Y:S01]  /*c240*/  IMAD R108, R3.reuse, 0x4, R106 ;  /* 0x00000004036c7824 */ /* 0x044fe200078e026a */
[-C--:B------:R-:W-:Y:S02]  /*c250*/  LEA.HI.X.SX32 R39, R46, R25.reuse, 0x1, P2 ;  /* 0x000000192e277211 */ /* 0x080fe400010f0eff */
[-C--:B------:R-:W-:Y:S01]  /*c260*/  LEA R42, P0, R48, R24.reuse, 0x1 ;  /* 0x00000018302a7211 */ /* 0x080fe200078008ff */
[C---:B------:R-:W-:Y:S01]  /*c270*/  IMAD R110, R3.reuse, 0x4, R108 ;  /* 0x00000004036e7824 */ /* 0x040fe200078e026c */
[-C--:B------:R-:W-:Y:S02]  /*c280*/  LEA R46, P1, R50, R24.reuse, 0x1 ;  /* 0x00000018322e7211 */ /* 0x080fe400078208ff */
[----:B------:R-:W-:Y:S01]  /*c290*/  LEA R44, P2, R52, R24, 0x1 ;  /* 0x00000018342c7211 */ /* 0x000fe200078408ff */
[----:B------:R-:W-:Y:S01]  /*c2a0*/  IMAD R112, R3, 0x4, R110 ;  /* 0x0000000403707824 */ /* 0x000fe200078e026e */
[----:B------:R-:W-:-:S02]  /*c2b0*/  LEA.HI.X.SX32 R43, R48, R25, 0x1, P0 ;  /* 0x00000019302b7211 */ /* 0x000fc400000f0eff */
[-C--:B------:R-:W-:Y:S01]  /*c2c0*/  LEA.HI.X.SX32 R47, R50, R25.reuse, 0x1, P1 ;  /* 0x00000019322f7211 */ /* 0x080fe200008f0eff */
[----:B------:R-:W-:Y:S01]  /*c2d0*/  IMAD R114, R3, 0x4, R112 ;  /* 0x0000000403727824 */ /* 0x000fe200078e0270 */
[-C--:B------:R-:W-:Y:S02]  /*c2e0*/  LEA.HI.X.SX32 R45, R52, R25.reuse, 0x1, P2 ;  /* 0x00000019342d7211 */ /* 0x080fe400010f0eff */
[-C--:B------:R-:W-:Y:S01]  /*c2f0*/  LEA R52, P0, R54, R24.reuse, 0x1 ;  /* 0x0000001836347211 */ /* 0x080fe200078008ff */
[----:B------:R-:W0:Y:S01]  /*c300*/  LDS.128 R20, [R90] ;  /* 0x000000005a147984 */ /* 0x000e220000000c00 */
[----:B------:R-:W-:Y:S02]  /*c310*/  LEA R48, P1, R56, R24, 0x1 ;  /* 0x0000001838307211 */ /* 0x000fe400078208ff */
[-C--:B------:R-:W-:Y:S01]  /*c320*/  LEA.HI.X.SX32 R53, R54, R25.reuse, 0x1, P0 ;  /* 0x0000001936357211 */ /* 0x080fe200000f0eff */
[----:B------:R1:W-:Y:S01]  /*c330*/  STG.E.U16 desc[UR8][R28.64], R16 ;  /* 0x000000101c007986 */ /* 0x0003e2000c101508 */
[----:B------:R-:W-:-:S02]  /*c340*/  LEA.HI.X.SX32 R49, R56, R25, 0x1, P1 ;  /* 0x0000001938317211 */ /* 0x000fc400008f0eff */
[-C--:B------:R-:W-:Y:S01]  /*c350*/  LEA R50, P2, R58, R24.reuse, 0x1 ;  /* 0x000000183a327211 */ /* 0x080fe200078408ff */
[----:B------:R2:W-:Y:S01]  /*c360*/  STG.E.U16 desc[UR8][R30.64], R91 ;  /* 0x0000005b1e007986 */ /* 0x0005e2000c101508 */
[-C--:B------:R-:W-:Y:S02]  /*c370*/  LEA R56, P0, R60, R24.reuse, 0x1 ;  /* 0x000000183c387211 */ /* 0x080fe400078008ff */
[----:B------:R-:W-:Y:S01]  /*c380*/  LEA R54, P1, R62, R24, 0x1 ;  /* 0x000000183e367211 */ /* 0x000fe200078208ff */
[----:B------:R4:W-:Y:S01]  /*c390*/  STG.E.U16 desc[UR8][R34.64], R17 ;  /* 0x0000001122007986 */ /* 0x0009e2000c101508 */
[-C--:B------:R-:W-:Y:S02]  /*c3a0*/  LEA.HI.X.SX32 R51, R58, R25.reuse, 0x1, P2 ;  /* 0x000000193a337211 */ /* 0x080fe400010f0eff */
[-C--:B------:R-:W-:Y:S02]  /*c3b0*/  LEA.HI.X.SX32 R57, R60, R25.reuse, 0x1, P0 ;  /* 0x000000193c397211 */ /* 0x080fe400000f0eff */
[----:B------:R-:W-:-:S02]  /*c3c0*/  LEA.HI.X.SX32 R55, R62, R25, 0x1, P1 ;  /* 0x000000193e377211 */ /* 0x000fc400008f0eff */
[-C--:B------:R-:W-:Y:S02]  /*c3d0*/  LEA R58, P0, R64, R24.reuse, 0x1 ;  /* 0x00000018403a7211 */ /* 0x080fe400078008ff */
[----:B------:R-:W-:Y:S02]  /*c3e0*/  LEA R60, P1, R76, R24, 0x1 ;  /* 0x000000184c3c7211 */ /* 0x000fe400078208ff */
[C---:B------:R-:W-:Y:S02]  /*c3f0*/  LEA R116, R3.reuse, R114, 0x2 ;  /* 0x0000007203747211 */ /* 0x040fe400078e10ff */
[-C--:B------:R-:W-:Y:S02]  /*c400*/  LEA.HI.X.SX32 R59, R64, R25.reuse, 0x1, P0 ;  /* 0x00000019403b7211 */ /* 0x080fe400000f0eff */
[----:B------:R-:W-:Y:S01]  /*c410*/  LEA.HI.X.SX32 R61, R76, R25, 0x1, P1 ;  /* 0x000000194c3d7211 */ /* 0x000fe200008f0eff */
[----:B------:R-:W-:Y:S01]  /*c420*/  IMAD R118, R3, 0x4, R116 ;  /* 0x0000000403767824 */ /* 0x000fe200078e0274 */
[----:B------:R-:W-:-:S02]  /*c430*/  LEA R62, P0, R66, R24, 0x1 ;  /* 0x00000018423e7211 */ /* 0x000fc400078008ff */
[-C--:B------:R-:W-:Y:S01]  /*c440*/  LEA R64, P1, R80, R24.reuse, 0x1 ;  /* 0x0000001850407211 */ /* 0x080fe200078208ff */
[C---:B------:R-:W-:Y:S01]  /*c450*/  IMAD R120, R3.reuse, 0x4, R118 ;  /* 0x0000000403787824 */ /* 0x040fe200078e0276 */
[-C--:B------:R-:W-:Y:S02]  /*c460*/  LEA.HI.X.SX32 R63, R66, R25.reuse, 0x1, P0 ;  /* 0x00000019423f7211 */ /* 0x080fe400000f0eff */
[-C--:B------:R-:W-:Y:S01]  /*c470*/  LEA.HI.X.SX32 R65, R80, R25.reuse, 0x1, P1 ;  /* 0x0000001950417211 */ /* 0x080fe200008f0eff */
[----:B------:R-:W-:Y:S01]  /*c480*/  IMAD R122, R3, 0x4, R120 ;  /* 0x00000004037a7824 */ /* 0x000fe200078e0278 */
[-C--:B------:R-:W-:Y:S02]  /*c490*/  LEA R70, P0, R78, R24.reuse, 0x1 ;  /* 0x000000184e467211 */ /* 0x080fe400078008ff */
[----:B------:R-:W-:Y:S02]  /*c4a0*/  LEA R74, P1, R86, R24, 0x1 ;  /* 0x00000018564a7211 */ /* 0x000fe400078208ff */
[----:B------:R-:W-:-:S02]  /*c4b0*/  LEA.HI.X.SX32 R71, R78, R25, 0x1, P0 ;  /* 0x000000194e477211 */ /* 0x000fc400000f0eff */
[-C--:B---3--:R-:W-:Y:S02]  /*c4c0*/  LEA.HI.X.SX32 R75, R86, R25.reuse, 0x1, P1 ;  /* 0x00000019564b7211 */ /* 0x088fe400008f0eff */
[-C--:B------:R-:W-:Y:S02]  /*c4d0*/  LEA R78, P1, R26, R24.reuse, 0x1 ;  /* 0x000000181a4e7211 */ /* 0x080fe400078208ff */
[-C--:B------:R-:W-:Y:S02]  /*c4e0*/  LEA R66, P2, R82, R24.reuse, 0x1 ;  /* 0x0000001852427211 */ /* 0x080fe400078408ff */
[-C--:B------:R-:W-:Y:S01]  /*c4f0*/  LEA.HI.X.SX32 R79, R26, R25.reuse, 0x1, P1 ;  /* 0x000000191a4f7211 */ /* 0x080fe200008f0eff */
[C---:B------:R-:W-:Y:S01]  /*c500*/  IMAD R26, R3.reuse, 0x4, R122 ;  /* 0x00000004031a7824 */ /* 0x040fe200078e027a */
[----:B------:R-:W-:Y:S02]  /*c510*/  LEA.HI.X.SX32 R67, R82, R25, 0x1, P2 ;  /* 0x0000001952437211 */ /* 0x000fe400010f0eff */
[-C--:B------:R-:W-:Y:S01]  /*c520*/  LEA R72, P2, R88, R24.reuse, 0x1 ;  /* 0x0000001858487211 */ /* 0x080fe200078408ff */
[----:B------:R-:W-:Y:S01]  /*c530*/  IMAD R124, R3, 0x4, R26 ;  /* 0x00000004037c7824 */ /* 0x000fe200078e021a */
[----:B------:R-:W-:-:S02]  /*c540*/  LEA R76, P0, R84, R24, 0x1 ;  /* 0x00000018544c7211 */ /* 0x000fc400078008ff */
[-C--:B------:R-:W-:Y:S01]  /*c550*/  LEA.HI.X.SX32 R73, R88, R25.reuse, 0x1, P2 ;  /* 0x0000001958497211 */ /* 0x080fe200010f0eff */
[C---:B------:R-:W-:Y:S01]  /*c560*/  IMAD R126, R3.reuse, 0x4, R124 ;  /* 0x00000004037e7824 */ /* 0x040fe200078e027c */
        /* <DEDUP_REMOVED lines=10> */
[----:B------:R-:W-:Y:S01]  /*c610*/  LEA R94, P2, R106, R24, 0x1 ;  /* 0x000000186a5e7211 */ /* 0x000fe200078408ff */
[C---:B------:R-:W-:Y:S01]  /*c620*/  IMAD R134, R3.reuse, 0x4, R132 ;  /* 0x0000000403867824 */ /* 0x040fe200078e0284 */
[-C--:B------:R-:W-:Y:S02]  /*c630*/  LEA.HI.X.SX32 R81, R92, R25.reuse, 0x1, P0 ;  /* 0x000000195c517211 */ /* 0x080fe400000f0eff */
[-C--:B------:R-:W-:Y:S01]  /*c640*/  LEA.HI.X.SX32 R89, R98, R25.reuse, 0x1, P1 ;  /* 0x0000001962597211 */ /* 0x080fe200008f0eff */
[----:B------:R-:W-:Y:S01]  /*c650*/  IMAD R136, R3, 0x4, R134 ;  /* 0x0000000403887824 */ /* 0x000fe200078e0286 */
[----:B------:R-:W-:-:S02]  /*c660*/  LEA.HI.X.SX32 R95, R106, R25, 0x1, P2 ;  /* 0x000000196a5f7211 */ /* 0x000fc400010f0eff */
[-C--:B------:R-:W-:Y:S01]  /*c670*/  LEA R92, P1, R104, R24.reuse, 0x1 ;  /* 0x00000018685c7211 */ /* 0x080fe200078208ff */
[C---:B------:R-:W-:Y:S01]  /*c680*/  IMAD R138, R3.reuse, 0x4, R136 ;  /* 0x00000004038a7824 */ /* 0x040fe200078e0288 */
[-C--:B------:R-:W-:Y:S02]  /*c690*/  LEA R98, P2, R112, R24.reuse, 0x1 ;  /* 0x0000001870627211 */ /* 0x080fe400078408ff */
[-C--:B------:R-:W-:Y:S01]  /*c6a0*/  LEA R84, P0, R96, R24.reuse, 0x1 ;  /* 0x0000001860547211 */ /* 0x080fe200078008ff */
[----:B------:R-:W-:Y:S01]  /*c6b0*/  IMAD R140, R3, 0x4, R138 ;  /* 0x00000004038c7824 */ /* 0x000fe200078e028a */
[-C--:B------:R-:W-:Y:S02]  /*c6c0*/  LEA.HI.X.SX32 R93, R104, R25.reuse, 0x1, P1 ;  /* 0x00000019685d7211 */ /* 0x080fe400008f0eff */
[----:B------:R-:W-:Y:S02]  /*c6d0*/  LEA.HI.X.SX32 R99, R112, R25, 0x1, P2 ;  /* 0x0000001970637211 */ /* 0x000fe400010f0eff */
[----:B------:R-:W-:-:S02]  /*c6e0*/  LEA R100, P1, R110, R24, 0x1 ;  /* 0x000000186e647211 */ /* 0x000fc400078208ff */
[-C--:B------:R-:W-:Y:S02]  /*c6f0*/  LEA R104, P2, R118, R24.reuse, 0x1 ;  /* 0x0000001876687211 */ /* 0x080fe400078408ff */
[-C--:B------:R-:W-:Y:S02]  /*c700*/  LEA.HI.X.SX32 R85, R96, R25.reuse, 0x1, P0 ;  /* 0x0000001960557211 */ /* 0x080fe400000f0eff */
[-C--:B------:R-:W-:Y:S02]  /*c710*/  LEA R96, P0, R102, R24.reuse, 0x1 ;  /* 0x0000001866607211 */ /* 0x080fe400078008ff */
[-C--:B------:R-:W-:Y:S02]  /*c720*/  LEA.HI.X.SX32 R101, R110, R25.reuse, 0x1, P1 ;  /* 0x000000196e657211 */ /* 0x080fe400008f0eff */
[----:B------:R-:W-:Y:S02]  /*c730*/  LEA.HI.X.SX32 R105, R118, R25, 0x1, P2 ;  /* 0x0000001976697211 */ /* 0x000fe400010f0eff */
[----:B------:R-:W-:-:S02]  /*c740*/  LEA R110, P2, R26, R24, 0x1 ;  /* 0x000000181a6e7211 */ /* 0x000fc400078408ff */
[-C--:B------:R-:W-:Y:S02]  /*c750*/  LEA.HI.X.SX32 R97, R102, R25.reuse, 0x1, P0 ;  /* 0x0000001966617211 */ /* 0x080fe400000f0eff */
        /* <DEDUP_REMOVED lines=9> */
[-C--:B------:R-:W-:Y:S02]  /*c7f0*/  LEA.HI.X.SX32 R107, R116, R25.reuse, 0x1, P1 ;  /* 0x00000019746b7211 */ /* 0x080fe400008f0eff */
[-C--:B------:R-:W-:Y:S01]  /*c800*/  LEA R114, P0, R120, R24.reuse, 0x1 ;  /* 0x0000001878727211 */ /* 0x080fe200078008ff */
[C---:B------:R-:W-:Y:S01]  /*c810*/  IMAD R146, R3.reuse, 0x4, R144 ;  /* 0x0000000403927824 */ /* 0x040fe200078e0290 */
[----:B------:R-:W-:Y:S02]  /*c820*/  LEA R112, P1, R122, R24, 0x1 ;  /* 0x000000187a707211 */ /* 0x000fe400078208ff */
[-C--:B------:R-:W-:Y:S01]  /*c830*/  LEA.HI.X.SX32 R115, R120, R25.reuse, 0x1, P0 ;  /* 0x0000001978737211 */ /* 0x080fe200000f0eff */
[----:B------:R-:W-:Y:S01]  /*c840*/  IMAD R148, R3, 0x4, R146 ;  /* 0x0000000403947824 */ /* 0x000fe200078e0292 */
[----:B------:R-:W-:-:S02]  /*c850*/  LEA.HI.X.SX32 R113, R122, R25, 0x1, P1 ;  /* 0x000000197a717211 */ /* 0x000fc400008f0eff */
[-C--:B------:R-:W-:Y:S01]  /*c860*/  LEA R120, P0, R124, R24.reuse, 0x1 ;  /* 0x000000187c787211 */ /* 0x080fe200078008ff */
[----:B------:R-:W-:Y:S01]  /*c870*/  IMAD R150, R3, 0x4, R148 ;  /* 0x0000000403967824 */ /* 0x000fe200078e0294 */
[-C--:B------:R-:W-:Y:S02]  /*c880*/  LEA R116, P1, R126, R24.reuse, 0x1 ;  /* 0x000000187e747211 */ /* 0x080fe400078208ff */
[-C--:B------:R-:W-:Y:S02]  /*c890*/  LEA.HI.X.SX32 R121, R124, R25.reuse, 0x1, P0 ;  /* 0x000000197c797211 */ /* 0x080fe400000f0eff */
[----:B------:R-:W-:Y:S02]  /*c8a0*/  LEA.HI.X.SX32 R117, R126, R25, 0x1, P1 ;  /* 0x000000197e757211 */ /* 0x000fe400008f0eff */
[-C--:B------:R-:W-:Y:S02]  /*c8b0*/  LEA R118, P2, R128, R24.reuse, 0x1 ;  /* 0x0000001880767211 */ /* 0x080fe400078408ff */
[----:B------:R-:W-:-:S02]  /*c8c0*/  LEA R126, P0, R130, R24, 0x1 ;  /* 0x00000018827e7211 */ /* 0x000fc400078008ff */
[-C--:B------:R-:W-:Y:S02]  /*c8d0*/  LEA R124, P1, R132, R24.reuse, 0x1 ;  /* 0x00000018847c7211 */ /* 0x080fe400078208ff */
[-C--:B------:R-:W-:Y:S02]  /*c8e0*/  LEA.HI.X.SX32 R119, R128, R25.reuse, 0x1, P2 ;  /* 0x0000001980777211 */ /* 0x080fe400010f0eff */
[-C--:B------:R-:W-:Y:S02]  /*c8f0*/  LEA.HI.X.SX32 R127, R130, R25.reuse, 0x1, P0 ;  /* 0x00000019827f7211 */ /* 0x080fe400000f0eff */
[----:B------:R-:W-:Y:S02]  /*c900*/  LEA.HI.X.SX32 R125, R132, R25, 0x1, P1 ;  /* 0x00000019847d7211 */ /* 0x000fe400008f0eff */
[-C--:B------:R-:W-:Y:S02]  /*c910*/  LEA R122, P2, R134, R24.reuse, 0x1 ;  /* 0x00000018867a7211 */ /* 0x080fe400078408ff */
[----:B------:R-:W-:-:S02]  /*c920*/  LEA R132, P0, R136, R24, 0x1 ;  /* 0x0000001888847211 */ /* 0x000fc400078008ff */
[C---:B------:R-:W-:Y:S02]  /*c930*/  LEA R152, R3.reuse, R150, 0x2 ;  /* 0x0000009603987211 */ /* 0x040fe400078e10ff */
[-C--:B------:R-:W-:Y:S02]  /*c940*/  LEA.HI.X.SX32 R123, R134, R25.reuse, 0x1, P2 ;  /* 0x00000019867b7211 */ /* 0x080fe400010f0eff */
[-C--:B------:R-:W-:Y:S01]  /*c950*/  LEA.HI.X.SX32 R133, R136, R25.reuse, 0x1, P0 ;  /* 0x0000001988857211 */ /* 0x080fe200000f0eff */
[C---:B------:R-:W-:Y:S01]  /*c960*/  IMAD R154, R3.reuse, 0x4, R152 ;  /* 0x00000004039a7824 */ /* 0x040fe200078e0298 */
[-C--:B------:R-:W-:Y:S02]  /*c970*/  LEA R134, P0, R26, R24.reuse, 0x1 ;  /* 0x000000181a867211 */ /* 0x080fe400078008ff */
[-C--:B------:R-:W-:Y:S02]  /*c980*/  LEA R130, P1, R138, R24.reuse, 0x1 ;  /* 0x000000188a827211 */ /* 0x080fe400078208ff */
[----:B------:R-:W-:Y:S01]  /*c990*/  LEA.HI.X.SX32 R135, R26, R25, 0x1, P0 ;  /* 0x000000191a877211 */ /* 0x000fe200000f0eff */
        /* <DEDUP_REMOVED lines=14> */
[----:B------:R-:W-:Y:S02]  /*ca80*/  LEA R142, P2, R150, R24, 0x1 ;  /* 0x00000018968e7211 */ /* 0x000fe400078408ff */
[-C--:B------:R-:W-:Y:S02]  /*ca90*/  LEA.HI.X.SX32 R145, R146, R25.reuse, 0x1, P0 ;  /* 0x0000001992917211 */ /* 0x080fe400000f0eff */
[-C--:B------:R-:W-:Y:S02]  /*caa0*/  LEA.HI.X.SX32 R141, R148, R25.reuse, 0x1, P1 ;  /* 0x00000019948d7211 */ /* 0x080fe400008f0eff */
[----:B------:R-:W-:-:S02]  /*cab0*/  LEA.HI.X.SX32 R143, R150, R25, 0x1, P2 ;  /* 0x00000019968f7211 */ /* 0x000fc400010f0eff */
[-C--:B------:R-:W-:Y:S02]  /*cac0*/  LEA R150, P0, R152, R24.reuse, 0x1 ;  /* 0x0000001898967211 */ /* 0x080fe400078008ff */
[-C--:B------:R-:W-:Y:S02]  /*cad0*/  LEA R148, P1, R154, R24.reuse, 0x1 ;  /* 0x000000189a947211 */ /* 0x080fe400078208ff */
[----:B------:R-:W-:Y:S02]  /*cae0*/  LEA R146, P2, R26, R24, 0x1 ;  /* 0x000000181a927211 */ /* 0x000fe400078408ff */
[-C--:B------:R-:W-:Y:S02]  /*caf0*/  LEA.HI.X.SX32 R151, R152, R25.reuse, 0x1, P0 ;  /* 0x0000001998977211 */ /* 0x080fe400000f0eff */
[-C--:B------:R-:W-:Y:S02]  /*cb00*/  LEA.HI.X.SX32 R149, R154, R25.reuse, 0x1, P1 ;  /* 0x000000199a957211 */ /* 0x080fe400008f0eff */
[----:B------:R-:W-:-:S02]  /*cb10*/  LEA.HI.X.SX32 R147, R26, R25, 0x1, P2 ;  /* 0x000000191a937211 */ /* 0x000fc400010f0eff */
[-C--:B------:R-:W-:Y:S02]  /*cb20*/  LEA R156, P0, R160, R24.reuse, 0x1 ;  /* 0x00000018a09c7211 */ /* 0x080fe400078008ff */
[-C--:B------:R-:W-:Y:S02]  /*cb30*/  LEA R158, P1, R162, R24.reuse, 0x1 ;  /* 0x00000018a29e7211 */ /* 0x080fe400078208ff */
[-C--:B------:R-:W-:Y:S02]  /*cb40*/  LEA R152, P2, R164, R24.reuse, 0x1 ;  /* 0x00000018a4987211 */ /* 0x080fe400078408ff */
[----:B------:R-:W-:Y:S02]  /*cb50*/  LEA R154, P3, R3, R24, 0x1 ;  /* 0x00000018039a7211 */ /* 0x000fe400078608ff */
[-C--:B------:R-:W-:Y:S02]  /*cb60*/  LEA.HI.X.SX32 R157, R160, R25.reuse, 0x1, P0 ;  /* 0x00000019a09d7211 */ /* 0x080fe400000f0eff */
[----:B------:R-:W-:-:S02]  /*cb70*/  LEA.HI.X.SX32 R159, R162, R25, 0x1, P1 ;  /* 0x00000019a29f7211 */ /* 0x000fc400008f0eff */
[-C--:B------:R-:W-:Y:S02]  /*cb80*/  LEA.HI.X.SX32 R153, R164, R25.reuse, 0x1, P2 ;  /* 0x00000019a4997211 */ /* 0x080fe400010f0eff */
[----:B------:R-:W-:Y:S02]  /*cb90*/  LEA.HI.X.SX32 R155, R3, R25, 0x1, P3 ;  /* 0x00000019039b7211 */ /* 0x000fe400018f0eff */
[----:B------:R-:W3:Y:S01]  /*cba0*/  LDS.128 R24, [R90+0x1000] ;  /* 0x001000005a187984 */ /* 0x000ee20000000c00 */
[----:B------:R-:W-:Y:S02]  /*cbb0*/  PRMT R3, R17, 0x7632, R3 ;  /* 0x0000763211037816 */ /* 0x000fe40000000003 */
[----:B-1----:R-:W-:Y:S02]  /*cbc0*/  PRMT R29, R18, 0x7632, R29 ;  /* 0x00007632121d7816 */ /* 0x002fe4000000001d */
[----:B--2---:R-:W-:Y:S01]  /*cbd0*/  PRMT R31, R19, 0x7632, R31 ;  /* 0x00007632131f7816 */ /* 0x004fe2000000001f */
[----:B------:R1:W-:Y:S01]  /*cbe0*/  STG.E.U16 desc[UR8][R32.64], R3 ;  /* 0x0000000320007986 */ /* 0x0003e2000c101508 */
[----:B0-----:R-:W-:-:S02]  /*cbf0*/  PRMT R16, R20, 0x7632, R16 ;  /* 0x0000763214107816 */ /* 0x001fc40000000010 */
[----:B----4-:R-:W-:Y:S01]  /*cc00*/  PRMT R17, R21, 0x7632, R17 ;  /* 0x0000763215117816 */ /* 0x010fe20000000011 */
[----:B------:R0:W-:Y:S01]  /*cc10*/  STG.E.U16 desc[UR8][R36.64], R18 ;  /* 0x0000001224007986 */ /* 0x0001e2000c101508 */
[----:B------:R-:W-:Y:S02]  /*cc20*/  PRMT R28, R22, 0x7632, R28 ;  /* 0x00007632161c7816 */ /* 0x000fe4000000001c */
[----:B------:R-:W-:Y:S01]  /*cc30*/  PRMT R30, R12, 0x7632, R30 ;  /* 0x000076320c1e7816 */ /* 0x000fe2000000001e */
[----:B------:R2:W-:Y:S01]  /*cc40*/  STG.E.U16 desc[UR8][R40.64], R29 ;  /* 0x0000001d28007986 */ /* 0x0005e2000c101508 */
[----:B------:R-:W-:-:S03]  /*cc50*/  ISETP.GE.U32.AND P0, PT, R68, 0x40, PT ;  /* 0x000000404400780c */ /* 0x000fc60003f06070 */
[----:B------:R4:W-:Y:S01]  /*cc60*/  STG.E.U16 desc[UR8][R38.64], R19 ;  /* 0x0000001326007986 */ /* 0x0009e2000c101508 */
[----:B-1----:R-:W-:Y:S02]  /*cc70*/  PRMT R32, R13, 0x7632, R32 ;  /* 0x000076320d207816 */ /* 0x002fe40000000020 */
[----:B------:R-:W-:Y:S01]  /*cc80*/  PRMT R3, R6, 0x7632, R3 ;  /* 0x0000763206037816 */ /* 0x000fe20000000003 */
[----:B------:R1:W-:Y:S01]  /*cc90*/  STG.E.U16 desc[UR8][R42.64], R31 ;  /* 0x0000001f2a007986 */ /* 0x0003e2000c101508 */
[----:B0-----:R-:W-:-:S03]  /*cca0*/  PRMT R36, R15, 0x7632, R36 ;  /* 0x000076320f247816 */ /* 0x001fc60000000024 */
[----:B------:R0:W-:Y:S01]  /*ccb0*/  STG.E.U16 desc[UR8][R46.64], R20 ;  /* 0x000000142e007986 */ /* 0x0001e2000c101508 */
[----:B--2---:R-:W-:-:S03]  /*ccc0*/  PRMT R29, R23, 0x7632, R29 ;  /* 0x00007632171d7816 */ /* 0x004fc6000000001d */
[----:B------:R-:W-:Y:S01]  /*ccd0*/  STG.E.U16 desc[UR8][R44.64], R16 ;  /* 0x000000102c007986 */ /* 0x000fe2000c101508 */
[----:B----4-:R-:W-:-:S03]  /*cce0*/  PRMT R38, R14, 0x7632, R38 ;  /* 0x000076320e267816 */ /* 0x010fc60000000026 */
[----:B------:R2:W-:Y:S04]  /*ccf0*/  STG.E.U16 desc[UR8][R52.64], R21 ;  /* 0x0000001534007986 */ /* 0x0005e8000c101508 */
[----:B------:R4:W-:Y:S01]  /*cd00*/  STG.E.U16 desc[UR8][R48.64], R17 ;  /* 0x0000001130007986 */ /* 0x0009e2000c101508 */
[----:B---3--:R-:W-:-:S03]  /*cd10*/  PRMT R39, R24, 0x7632, R39 ;  /* 0x0000763218277816 */ /* 0x008fc60000000027 */
[----:B------:R3:W-:Y:S01]  /*cd20*/  STG.E.U16 desc[UR8][R50.64], R22 ;  /* 0x0000001632007986 */ /* 0x0007e2000c101508 */
[----:B-1----:R-:W-:Y:S02]  /*cd30*/  PRMT R42, R25, 0x7632, R42 ;  /* 0x00007632192a7816 */ /* 0x002fe4000000002a */
[----:B------:R-:W-:Y:S01]  /*cd40*/  PRMT R43, R26, 0x7632, R43 ;  /* 0x000076321a2b7816 */ /* 0x000fe2000000002b */
[----:B------:R1:W-:Y:S01]  /*cd50*/  STG.E.U16 desc[UR8][R56.64], R28 ;  /* 0x0000001c38007986 */ /* 0x0003e2000c101508 */
[----:B0-----:R-:W-:Y:S02]  /*cd60*/  PRMT R46, R27, 0x7632, R46 ;  /* 0x000076321b2e7816 */ /* 0x001fe4000000002e */
[----:B--2---:R-:W-:Y:S01]  /*cd70*/  PRMT R53, R10, 0x7632, R53 ;  /* 0x000076320a357816 */ /* 0x004fe20000000035 */
[----:B------:R-:W0:Y:S01]  /*cd80*/  LDS.128 R16, [R90+0x2000] ;  /* 0x002000005a107984 */ /* 0x000e220000000c00 */
[----:B----4-:R-:W-:-:S03]  /*cd90*/  PRMT R49, R9, 0x7632, R49 ;  /* 0x0000763209317816 */ /* 0x010fc60000000031 */
[----:B------:R-:W-:Y:S01]  /*cda0*/  STG.E.U16 desc[UR8][R54.64], R23 ;  /* 0x0000001736007986 */ /* 0x000fe2000c101508 */
[----:B---3--:R-:W-:-:S03]  /*cdb0*/  PRMT R51, R8, 0x7632, R51 ;  /* 0x0000763208337816 */ /* 0x008fc60000000033 */
[----:B------:R-:W-:Y:S01]  /*cdc0*/  STG.E.U16 desc[UR8][R58.64], R29 ;  /* 0x0000001d3a007986 */ /* 0x000fe2000c101508 */
[----:B-1----:R-:W-:-:S03]  /*cdd0*/  PRMT R57, R11, 0x7632, R57 ;  /* 0x000076320b397816 */ /* 0x002fc60000000039 */
[----:B------:R-:W-:Y:S04]  /*cde0*/  STG.E.U16 desc[UR8][R62.64], R12 ;  /* 0x0000000c3e007986 */ /* 0x000fe8000c101508 */
[----:B------:R-:W-:Y:S04]  /*cdf0*/  STG.E.U16 desc[UR8][R60.64], R30 ;  /* 0x0000001e3c007986 */ /* 0x000fe8000c101508 */
[----:B------:R1:W-:Y:S04]  /*ce00*/  STG.E.U16 desc[UR8][R70.64], R13 ;  /* 0x0000000d46007986 */ /* 0x0003e8000c101508 */
[----:B------:R2:W-:Y:S04]  /*ce10*/  STG.E.U16 desc[UR8][R64.64], R32 ;  /* 0x0000002040007986 */ /* 0x0005e8000c101508 */
[----:B------:R3:W-:Y:S04]  /*ce20*/  STG.E.U16 desc[UR8][R66.64], R14 ;  /* 0x0000000e42007986 */ /* 0x0007e8000c101508 */
[----:B------:R-:W-:Y:S01]  /*ce30*/  STG.E.U16 desc[UR8][R76.64], R38 ;  /* 0x000000264c007986 */ /* 0x000fe2000c101508 */
[----:B-1----:R-:W-:-:S03]  /*ce40*/  PRMT R70, R7, 0x7632, R70 ;  /* 0x0000763207467816 */ /* 0x002fc60000000046 */
[----:B------:R-:W-:Y:S01]  /*ce50*/  STG.E.U16 desc[UR8][R74.64], R15 ;  /* 0x0000000f4a007986 */ /* 0x000fe2000c101508 */
[----:B--2---:R-:W-:-:S03]  /*ce60*/  PRMT R65, R4, 0x7632, R65 ;  /* 0x0000763204417816 */ /* 0x004fc60000000041 */
[----:B------:R-:W-:Y:S01]  /*ce70*/  STG.E.U16 desc[UR8][R72.64], R36 ;  /* 0x0000002448007986 */ /* 0x000fe2000c101508 */
[----:B0-----:R-:W-:Y:S02]  /*ce80*/  PRMT R55, R16, 0x7632, R55 ;  /* 0x0000763210377816 */ /* 0x001fe40000000037 */
[----:B------:R-:W-:Y:S01]  /*ce90*/  PRMT R58, R17, 0x7632, R58 ;  /* 0x00007632113a7816 */ /* 0x000fe2000000003a */
[----:B------:R-:W-:Y:S01]  /*cea0*/  STG.E.U16 desc[UR8][R80.64], R24 ;  /* 0x0000001850007986 */ /* 0x000fe2000c101508 */
[----:B------:R-:W-:Y:S02]  /*ceb0*/  PRMT R63, R18, 0x7632, R63 ;  /* 0x00007632123f7816 */ /* 0x000fe4000000003f */
[----:B------:R-:W-:Y:S01]  /*cec0*/  PRMT R61, R19, 0x7632, R61 ;  /* 0x00007632133d7816 */ /* 0x000fe2000000003d */
[----:B------:R-:W-:Y:S01]  /*ced0*/  STG.E.U16 desc[UR8][R78.64], R39 ;  /* 0x000000274e007986 */ /* 0x000fe2000c101508 */
[----:B---3--:R-:W-:-:S03]  /*cee0*/  PRMT R67, R5, 0x7632, R67 ;  /* 0x0000763205437816 */ /* 0x008fc60000000043 */
[----:B------:R-:W-:Y:S04]  /*cef0*/  STG.E.U16 desc[UR8][R82.64], R25 ;  /* 0x0000001952007986 */ /* 0x000fe8000c101508 */
[----:B------:R-:W-:Y:S04]  /*cf00*/  STG.E.U16 desc[UR8][R84.64], R42 ;  /* 0x0000002a54007986 */ /* 0x000fe8000c101508 */
[----:B------:R-:W-:Y:S04]  /*cf10*/  STG.E.U16 desc[UR8][R88.64], R26 ;  /* 0x0000001a58007986 */ /* 0x000fe8000c101508 */
[----:B------:R-:W0:Y:S04]  /*cf20*/  LDS.128 R88, [R90+0x3000] ;  /* 0x003000005a587984 */ /* 0x000e280000000c00 */
[----:B------:R-:W-:Y:S04]  /*cf30*/  STG.E.U16 desc[UR8][R86.64], R43 ;  /* 0x0000002b56007986 */ /* 0x000fe8000c101508 */
[----:B------:R-:W-:Y:S04]  /*cf40*/  STG.E.U16 desc[UR8][R96.64], R27 ;  /* 0x0000001b60007986 */ /* 0x000fe8000c101508 */
[----:B------:R-:W-:Y:S04]  /*cf50*/  STG.E.U16 desc[UR8][R92.64], R46 ;  /* 0x0000002e5c007986 */ /* 0x000fe8000c101508 */
[----:B------:R-:W-:Y:S04]  /*cf60*/  STG.E.U16 desc[UR8][R94.64], R8 ;  /* 0x000000085e007986 */ /* 0x000fe8000c101508 */
[----:B------:R-:W-:Y:S04]  /*cf70*/  STG.E.U16 desc[UR8][R102.64], R51 ;  /* 0x0000003366007986 */ /* 0x000fe8000c101508 */
[----:B------:R1:W-:Y:S04]  /*cf80*/  STG.E.U16 desc[UR8][R100.64], R9 ;  /* 0x0000000964007986 */ /* 0x0003e8000c101508 */
[----:B------:R-:W-:Y:S04]  /*cf90*/  STG.E.U16 desc[UR8][R98.64], R49 ;  /* 0x0000003162007986 */ /* 0x000fe8000c101508 */
[----:B------:R-:W-:Y:S04]  /*cfa0*/  STG.E.U16 desc[UR8][R108.64], R10 ;  /* 0x0000000a6c007986 */ /* 0x000fe8000c101508 */
[----:B------:R-:W-:Y:S01]  /*cfb0*/  STG.E.U16 desc[UR8][R106.64], R53 ;  /* 0x000000356a007986 */ /* 0x000fe2000c101508 */
[----:B-1----:R-:W1:Y:S03]  /*cfc0*/  LDC.64 R8, c[0x0][0x3a0] ;  /* 0x0000e800ff087b82 */ /* 0x002e660000000a00 */
[----:B------:R-:W-:Y:S01]  /*cfd0*/  STG.E.U16 desc[UR8][R104.64], R11 ;  /* 0x0000000b68007986 */ /* 0x000fe2000c101508 */
[----:B0-----:R-:W-:-:S02]  /*cfe0*/  PRMT R75, R88, 0x7632, R75 ;  /* 0x00007632584b7816 */ /* 0x001fc4000000004b */
[----:B------:R-:W-:Y:S01]  /*cff0*/  PRMT R73, R89, 0x7632, R73 ;  /* 0x0000763259497816 */ /* 0x000fe20000000049 */
[----:B------:R-:W-:Y:S01]  /*d000*/  STG.E.U16 desc[UR8][R114.64], R57 ;  /* 0x0000003972007986 */ /* 0x000fe2000c101508 */
[----:B------:R-:W-:Y:S02]  /*d010*/  PRMT R79, R90, 0x7632, R79 ;  /* 0x000076325a4f7816 */ /* 0x000fe4000000004f */
[----:B------:R-:W-:Y:S01]  /*d020*/  PRMT R77, R91, 0x7632, R77 ;  /* 0x000076325b4d7816 */ /* 0x000fe2000000004d */
[----:B------:R-:W-:Y:S04]  /*d030*/  STG.E.U16 desc[UR8][R112.64], R16 ;  /* 0x0000001070007986 */ /* 0x000fe8000c101508 */
        /* <DEDUP_REMOVED lines=9> */
[----:B------:R0:W-:Y:S04]  /*d0d0*/  STG.E.U16 desc[UR8][R128.64], R5 ;  /* 0x0000000580007986 */ /* 0x0001e8000c101508 */
[----:B------:R-:W-:Y:S04]  /*d0e0*/  STG.E.U16 desc[UR8][R134.64], R67 ;  /* 0x0000004386007986 */ /* 0x000fe8000c101508 */
[----:B------:R2:W-:Y:S04]  /*d0f0*/  STG.E.U16 desc[UR8][R138.64], R6 ;  /* 0x000000068a007986 */ /* 0x0005e8000c101508 */
[----:B------:R-:W-:Y:S01]  /*d100*/  STG.E.U16 desc[UR8][R136.64], R3 ;  /* 0x0000000388007986 */ /* 0x000fe2000c101508 */
[----:B0-----:R-:W-:-:S03]  /*d110*/  IMAD.SHL.U32 R5, R163, 0x4, RZ ;  /* 0x00000004a3057824 */ /* 0x001fc600078e00ff */
[----:B------:R0:W-:Y:S04]  /*d120*/  STG.E.U16 desc[UR8][R144.64], R7 ;  /* 0x0000000790007986 */ /* 0x0001e8000c101508 */
[----:B------:R-:W-:Y:S01]  /*d130*/  STG.E.U16 desc[UR8][R140.64], R70 ;  /* 0x000000468c007986 */ /* 0x000fe2000c101508 */
[----:B--2---:R-:W-:-:S03]  /*d140*/  IMAD.HI R6, R163, 0x4, RZ ;  /* 0x00000004a3067827 */ /* 0x004fc600078e02ff */
[----:B------:R-:W-:Y:S04]  /*d150*/  STG.E.U16 desc[UR8][R142.64], R88 ;  /* 0x000000588e007986 */ /* 0x000fe8000c101508 */
[----:B------:R-:W-:Y:S01]  /*d160*/  STG.E.U16 desc[UR8][R150.64], R75 ;  /* 0x0000004b96007986 */ /* 0x000fe2000c101508 */
[----:B0-----:R-:W-:Y:S02]  /*d170*/  LOP3.LUT R7, R2, 0xf0, RZ, 0xc0, !PT ;  /* 0x000000f002077812 */ /* 0x001fe400078ec0ff */
[----:B------:R-:W0:Y:S01]  /*d180*/  LDC R2, c[0x0][0x3ec] ;  /* 0x0000fb00ff027b82 */ /* 0x000e220000000800 */
[----:B------:R-:W-:Y:S04]  /*d190*/  STG.E.U16 desc[UR8][R148.64], R89 ;  /* 0x0000005994007986 */ /* 0x000fe8000c101508 */
[----:B------:R-:W-:Y:S04]  /*d1a0*/  STG.E.U16 desc[UR8][R146.64], R73 ;  /* 0x0000004992007986 */ /* 0x000fe8000c101508 */
[----:B------:R-:W-:Y:S04]  /*d1b0*/  STG.E.U16 desc[UR8][R156.64], R90 ;  /* 0x0000005a9c007986 */ /* 0x000fe8000c101508 */
[----:B------:R-:W-:Y:S04]  /*d1c0*/  STG.E.U16 desc[UR8][R158.64], R79 ;  /* 0x0000004f9e007986 */ /* 0x000fe8000c101508 */
[----:B------:R-:W-:Y:S04]  /*d1d0*/  STG.E.U16 desc[UR8][R152.64], R91 ;  /* 0x0000005b98007986 */ /* 0x000fe8000c101508 */
[----:B------:R-:W-:Y:S01]  /*d1e0*/  STG.E.U16 desc[UR8][R154.64], R77 ;  /* 0x0000004d9a007986 */ /* 0x000fe2000c101508 */
[----:B0-----:R-:W-:Y:S01]  /*d1f0*/  IMAD R2, R166, R2, RZ ;  /* 0x00000002a6027224 */ /* 0x001fe200078e02ff */
[----:B------:R-:W-:Y:S03]  /*d200*/  BAR.SYNC.DEFER_BLOCKING 0x0 ;  /* 0x0000000000007b1d */ /* 0x000fe60000010000 */
[----:B------:R-:W-:-:S02]  /*d210*/  IMAD.SHL.U32 R3, R2, 0x4, RZ ;  /* 0x0000000402037824 */ /* 0x000fc400078e00ff */
[----:B------:R-:W-:-:S03]  /*d220*/  IMAD.HI R4, R2, 0x4, RZ ;  /* 0x0000000402047827 */ /* 0x000fc600078e02ff */
[----:B-1----:R-:W-:-:S04]  /*d230*/  IADD3 R2, P1, P2, R5, R8, R3 ;  /* 0x0000000805027210 */ /* 0x002fc80007a3e003 */
[----:B------:R-:W-:Y:S01]  /*d240*/  IADD3.X R3, PT, PT, R6, R9, R4, P1, P2 ;  /* 0x0000000906037210 */ /* 0x000fe20000fe4404 */
[----:B------:R-:W-:Y:S01]  /*d250*/  STSM.16.M88 [R0], R69 ;  /* 0x0000004500007844 */ /* 0x000fe20000000000 */
[----:B------:R-:W-:Y:S06]  /*d260*/  BAR.SYNC.DEFER_BLOCKING 0x0 ;  /* 0x0000000000007b1d */ /* 0x000fec0000010000 */
[----:B------:R-:W0:Y:S04]  /*d270*/  LDSM.16.M88 R7, [R7+UR4] ;  /* 0x000000040707783b */ /* 0x000e280008000000 */
[----:B0-----:R0:W-:Y:S01]  /*d280*/  @!P0 STG.E desc[UR8][R2.64], R7 ;  /* 0x0000000702008986 */ /* 0x0011e2000c101908 */
[----:B------:R-:W-:Y:S06]  /*d290*/  BAR.SYNC.DEFER_BLOCKING 0x0 ;  /* 0x0000000000007b1d */ /* 0x000fec0000010000 */
[----:B------:R-:W-:Y:S05]  /*d2a0*/  @P5 BRA `(.L_x_20) ;  /* 0x0000000000a05947 */ /* 0x000fea0003800000 */
[----:B0-----:R-:W0:Y:S01]  /*d2b0*/  S2R R3, SR_CgaCtaId ;  /* 0x0000000000037919 */ /* 0x001e220000008800 */
[----:B------:R-:W-:Y:S01]  /*d2c0*/  NOP ;  /* 0x0000000000007918 */ /* 0x000fe20000000000 */
[----:B------:R-:W-:Y:S01]  /*d2d0*/  MOV R0, 0x50 ;  /* 0x0000005000007802 */ /* 0x000fe20000000f00 */
[----:B------:R-:W-:-:S03]  /*d2e0*/  IMAD.MOV.U32 R7, RZ, RZ, 0x1 ;  /* 0x00000001ff077424 */ /* 0x000fc600078e00ff */
[----:B0-----:R-:W-:Y:S01]  /*d2f0*/  LEA R9, R3, R0, 0x18 ;  /* 0x0000000003097211 */ /* 0x001fe200078ec0ff */
[----:B------:R-:W-:Y:S02]  /*d300*/  IMAD.U32 R0, RZ, RZ, UR5 ;  /* 0x00000005ff007e24 */ /* 0x000fe4000f8e00ff */
[----:B------:R-:W-:Y:S02]  /*d310*/  IMAD.MOV.U32 R3, RZ, RZ, 0xffff ;  /* 0x0000ffffff037424 */ /* 0x000fe400078e00ff */
[----:B------:R-:W0:Y:S01]  /*d320*/  LDS R5, [R9] ;  /* 0x0000000009057984 */ /* 0x000e220000000800 */
[----:B------:R-:W-:-:S04]  /*d330*/  LOP3.LUT R0, R0, 0xffff, RZ, 0xc0, !PT ;  /* 0x0000ffff00007812 */ /* 0x000fc800078ec0ff */
[----:B------:R-:W-:-:S05]  /*d340*/  SHF.R.U32.HI R0, RZ, 0x5, R0 ;  /* 0x00000005ff007819 */ /* 0x000fca0000011600 */
[----:B------:R-:W-:Y:S01]  /*d350*/  VIADD R2, R0, 0x10 ;  /* 0x0000001000027836 */ /* 0x000fe20000000000 */
[----:B------:R-:W-:-:S04]  /*d360*/  SHF.L.U32 R0, R3, R0, RZ ;  /* 0x0000000003007219 */ /* 0x000fc800000006ff */
[----:B------:R-:W-:-:S04]  /*d370*/  SHF.L.U32 R3, R7, R2, RZ ;  /* 0x0000000207037219 */ /* 0x000fc800000006ff */
[----:B------:R-:W-:-:S04]  /*d380*/  LOP3.LUT R0, R3, R0, RZ, 0xfc, !PT ;  /* 0x0000000003007212 */ /* 0x000fc800078efcff */
[C---:B------:R-:W-:Y:S02]  /*d390*/  LOP3.LUT R2, R0.reuse, 0xffff, RZ, 0xc0, !PT ;  /* 0x0000ffff00027812 */ /* 0x040fe400078ec0ff */
[----:B0-----:R-:W-:-:S04]  /*d3a0*/  LOP3.LUT R3, R0, 0xffff, R5, 0x80, !PT ;  /* 0x0000ffff00037812 */ /* 0x001fc800078e8005 */
[----:B------:R-:W-:-:S13]  /*d3b0*/  ISETP.NE.AND P0, PT, R3, R2, PT ;  /* 0x000000020300720c */ /* 0x000fda0003f05270 */
[----:B------:R-:W-:Y:S05]  /*d3c0*/  @P0 BRA `(.L_x_21) ;  /* 0x0000000000500947 */ /* 0x000fea0003800000 */
[----:B------:R-:W-:Y:S02]  /*d3d0*/  SHF.R.U32.HI R5, RZ, 0x10, R5 ;  /* 0x00000010ff057819 */ /* 0x000fe40000011605 */
[----:B------:R-:W-:-:S04]  /*d3e0*/  SHF.R.U32.HI R2, RZ, 0x10, R0 ;  /* 0x00000010ff027819 */ /* 0x000fc80000011600 */
[----:B------:R-:W-:-:S04]  /*d3f0*/  LOP3.LUT R5, R5, R2, RZ, 0xc0, !PT ;  /* 0x0000000205057212 */ /* 0x000fc800078ec0ff */
[----:B------:R-:W-:-:S13]  /*d400*/  ISETP.NE.AND P0, PT, R5, R2, PT ;  /* 0x000000020500720c */ /* 0x000fda0003f05270 */
[----:B------:R-:W-:Y:S05]  /*d410*/  @P0 BRA `(.L_x_22) ;  /* 0x0000000000300947 */ /* 0x000fea0003800000 */
[----:B------:R-:W-:Y:S01]  /*d420*/  R2UR UR4, R0 ;  /* 0x00000000000472ca */ /* 0x000fe200000e0000 */
[----:B------:R-:W0:Y:S01]  /*d430*/  S2R R3, SR_LANEID ;  /* 0x0000000000037919 */ /* 0x000e220000000000 */
[----:B------:R-:W-:-:S06]  /*d440*/  VOTE.ANY R2, PT, PT ;  /* 0x0000000000027806 */ /* 0x000fcc00038e0100 */
[----:B------:R-:W0:Y:S05]  /*d450*/  FLO.U32 R2, R2 ;  /* 0x0000000200027300 */ /* 0x000e2a00000e0000 */
[----:B------:R-:W-:-:S06]  /*d460*/  ULOP3.LUT UR4, URZ, UR4, URZ, 0x33, !UPT ;  /* 0x00000004ff047292 */ /* 0x000fcc000f8e33ff */
[----:B------:R-:W-:-:S04]  /*d470*/  IMAD.U32 R4, RZ, RZ, UR4 ;  /* 0x00000004ff047e24 */ /* 0x000fc8000f8e00ff */
[----:B------:R-:W1:Y:S02]  /*d480*/  REDUX UR5, R4 ;  /* 0x00000000040573c4 */ /* 0x000e640000000000 */
[----:B------:R2:W-:Y:S01]  /*d490*/  UTCATOMSWS.AND URZ, UR4 ;  /* 0x0000000400ff79e3 */ /* 0x0005e20008000000 */
[----:B0-----:R-:W-:Y:S01]  /*d4a0*/  ISETP.EQ.U32.AND P0, PT, R2, R3, PT ;  /* 0x000000030200720c */ /* 0x001fe20003f02070 */
[----:B-1----:R-:W-:-:S12]  /*d4b0*/  IMAD.U32 R0, RZ, RZ, UR5 ;  /* 0x00000005ff007e24 */ /* 0x002fd8000f8e00ff */
[----:B------:R2:W-:Y:S01]  /*d4c0*/  @P0 ATOMS.AND RZ, [R9], R0 ;  /* 0x0000000009ff038c */ /* 0x0005e20002800000 */
[----:B------:R-:W-:Y:S05]  /*d4d0*/  BRA `(.L_x_20) ;  /* 0x0000000000147947 */ /* 0x000fea0003800000 */
.L_x_22:
[----:B------:R-:W-:-:S07]  /*d4e0*/  MOV R2, 0xd500 ;  /* 0x0000d50000027802 */ /* 0x000fce0000000f00 */
[----:B------:R-:W-:Y:S05]  /*d4f0*/  CALL.REL.NOINC `($__internal_0_$__cuda_sm10x_tcgen05_guardrail_trap_col_being_dealloced_not_returned_by_alloc) ;  /* 0x0000000000447944 */ /* 0x000fea0003c00000 */
[----:B------:R-:W-:Y:S05]  /*d500*/  BRA `(.L_x_20) ;  /* 0x0000000000087947 */ /* 0x000fea0003800000 */
.L_x_21:
[----:B------:R-:W-:-:S07]  /*d510*/  MOV R2, 0xd530 ;  /* 0x0000d53000027802 */ /* 0x000fce0000000f00 */
[----:B------:R-:W-:Y:S05]  /*d520*/  CALL.REL.NOINC `($__internal_2_$__cuda_sm10x_tcgen05_guardrail_trap_unallocated_columns_being_dealloced) ;  /* 0x0000000000507944 */ /* 0x000fea0003c00000 */
.L_x_20:
[----:B------:R-:W-:Y:S01]  /*d530*/  NOP ;  /* 0x0000000000007918 */ /* 0x000fe20000000000 */
[----:B--2---:R-:W-:Y:S05]  /*d540*/  EXIT ;  /* 0x000000000000794d */ /* 0x004fea0003800000 */
.L_x_8:
[----:B------:R-:W1:Y:S02]  /*d550*/  SYNCS.PHASECHK.TRANS64.TRYWAIT P2, [UR4+0x10000], RZ ;  /* 0x010000ffff0075a7 */ /* 0x000e640008041104 */
[----:B-1----:R-:W-:Y:S05]  /*d560*/  @!P2 BRA `(.L_x_8) ;  /* 0xfffffffc00f8a947 */ /* 0x002fea000383ffff */
[----:B------:R-:W-:Y:S05]  /*d570*/  BRA `(.L_x_7) ;  /* 0xffffff7000047947 */ /* 0x000fea000383ffff */
.L_x_14:
[----:B------:R-:W1:Y:S02]  /*d580*/  SYNCS.PHASECHK.TRANS64.TRYWAIT P1, [UR4+0x20010], RZ ;  /* 0x020010ffff0075a7 */ /* 0x000e640008021104 */
[----:B-1----:R-:W-:Y:S05]  /*d590*/  @!P1 BRA `(.L_x_14) ;  /* 0xfffffffc00f89947 */ /* 0x002fea000383ffff */
[----:B------:R-:W-:Y:S05]  /*d5a0*/  BRA `(.L_x_23) ;  /* 0xffffffb400e47947 */ /* 0x000fea000383ffff */
.L_x_15:
[----:B------:R-:W0:Y:S02]  /*d5b0*/  SYNCS.PHASECHK.TRANS64.TRYWAIT P1, [UR6], R21 ;  /* 0x00000015ff0075a7 */ /* 0x000e240008021106 */
[----:B0-----:R-:W-:Y:S05]  /*d5c0*/  @!P1 BRA `(.L_x_15) ;  /* 0xfffffffc00f89947 */ /* 0x001fea000383ffff */
[----:B------:R-:W-:Y:S05]  /*d5d0*/  BRA `(.L_x_24) ;  /* 0xffffffbc00d87947 */ /* 0x000fea000383ffff */
.L_x_19:
[----:B------:R-:W2:Y:S02]  /*d5e0*/  SYNCS.PHASECHK.TRANS64.TRYWAIT P2, [UR6], R6 ;  /* 0x00000006ff0075a7 */ /* 0x000ea40008041106 */
[----:B--2---:R-:W-:Y:S05]  /*d5f0*/  @!P2 BRA `(.L_x_19) ;  /* 0xfffffffc00f8a947 */ /* 0x004fea000383ffff */
[----:B------:R-:W-:Y:S05]  /*d600*/  BRA `(.L_x_18) ;  /* 0xffffffd400d07947 */ /* 0x000fea000383ffff */
        .weak           $__internal_0_$__cuda_sm10x_tcgen05_guardrail_trap_col_being_dealloced_not_returned_by_alloc
        .type           $__internal_0_$__cuda_sm10x_tcgen05_guardrail_trap_col_being_dealloced_not_returned_by_alloc,@function
        .size           $__internal_0_$__cuda_sm10x_tcgen05_guardrail_trap_col_being_dealloced_not_returned_by_alloc,($__internal_1_$__cuda_sm10x_tcgen05_guardrail_trap_phase_invalid_during_alloc - $__internal_0_$__cuda_sm10x_tcgen05_guardrail_trap_col_being_dealloced_not_returned_by_alloc)
$__internal_0_$__cuda_sm10x_tcgen05_guardrail_trap_col_being_dealloced_not_returned_by_alloc:
[----:B------:R-:W-:Y:S05]  /*d610*/  BPT.TRAP 0x1 ;  /* 0x000000040000795c */ /* 0x000fea0000300000 */
[----:B------:R-:W-:-:S04]  /*d620*/  IMAD.MOV.U32 R3, RZ, RZ, 0x0 ;  /* 0x00000000ff037424 */ /* 0x000fc800078e00ff */
[----:B------:R-:W-:Y:S05]  /*d630*/  RET.REL.NODEC R2 `(attn_fwd) ;  /* 0xffffff2802707950 */ /* 0x000fea0003c3ffff */
        .weak           $__internal_1_$__cuda_sm10x_tcgen05_guardrail_trap_phase_invalid_during_alloc
        .type           $__internal_1_$__cuda_sm10x_tcgen05_guardrail_trap_phase_invalid_during_alloc,@function
        .size           $__internal_1_$__cuda_sm10x_tcgen05_guardrail_trap_phase_invalid_during_alloc,($__internal_2_$__cuda_sm10x_tcgen05_guardrail_trap_unallocated_columns_being_dealloced - $__internal_1_$__cuda_sm10x_tcgen05_guardrail_trap_phase_invalid_during_alloc)
$__internal_1_$__cuda_sm10x_tcgen05_guardrail_trap_phase_invalid_during_alloc:
[----:B------:R-:W-:Y:S05]  /*d640*/  BPT.TRAP 0x1 ;  /* 0x000000040000795c */ /* 0x000fea0000300000 */
[----:B------:R-:W-:-:S04]  /*d650*/  IMAD.MOV.U32 R3, RZ, RZ, 0x0 ;  /* 0x00000000ff037424 */ /* 0x000fc800078e00ff */
[----:B------:R-:W-:Y:S05]  /*d660*/  RET.REL.NODEC R2 `(attn_fwd) ;  /* 0xffffff2802647950 */ /* 0x000fea0003c3ffff */
        .weak           $__internal_2_$__cuda_sm10x_tcgen05_guardrail_trap_unallocated_columns_being_dealloced
        .type           $__internal_2_$__cuda_sm10x_tcgen05_guardrail_trap_unallocated_columns_being_dealloced,@function
        .size           $__internal_2_$__cuda_sm10x_tcgen05_guardrail_trap_unallocated_columns_being_dealloced,(.L_x_28 - $__internal_2_$__cuda_sm10x_tcgen05_guardrail_trap_unallocated_columns_being_dealloced)
$__internal_2_$__cuda_sm10x_tcgen05_guardrail_trap_unallocated_columns_being_dealloced:
[----:B------:R-:W-:Y:S05]  /*d670*/  BPT.TRAP 0x1 ;  /* 0x000000040000795c */ /* 0x000fea0000300000 */
[----:B------:R-:W-:-:S04]  /*d680*/  IMAD.MOV.U32 R3, RZ, RZ, 0x0 ;  /* 0x00000000ff037424 */ /* 0x000fc800078e00ff */
[----:B------:R-:W-:Y:S05]  /*d690*/  RET.REL.NODEC R2 `(attn_fwd) ;  /* 0xffffff2802587950 */ /* 0x000fea0003c3ffff */
.L_x_25:
[----:B------:R-:W-:-:S00]  /*d6a0*/  BRA `(.L_x_25) ;  /* 0xfffffffc00fc7947 */ /* 0x000fc0000383ffff */
[----:B------:R-:W-:-:S00]  /*d6b0*/  NOP ;  /* 0x0000000000007918 */ /* 0x000fc00000000000 */
        /* <DEDUP_REMOVED lines=12> */
.L_x_28:


//--------------------- .nv.global.init           --------------------------
	.section	.nv.global.init,"aw",@progbits
.nv.global.init:
	.type		_$_str,@object
	.size		_$_str,(.L_3 - _$_str)
_$_str:
        /*0000*/ 	.byte	0x5f, 0x5f, 0x43, 0x55, 0x44, 0x41, 0x5f, 0x46, 0x54, 0x5a, 0x00
.L_3:


//--------------------- .nv.shared.attn_fwd       --------------------------
	.section	.nv.shared.attn_fwd,"aw",@nobits
	.sectionflags	@""
	.align	16
	.zero		1024


//--------------------- .nv.shared.reserved.0     --------------------------
	.section	.nv.shared.reserved.0,"aw",@nobits
	.align	8
	.weak		__nv_reservedSMEM_offset_0_alias
	.size		__nv_reservedSMEM_offset_0_alias, 0, 64
	.other		__nv_reservedSMEM_offset_0_alias,@"STO_CUDA_RESERVED_SHARED STV_DEFAULT"
__nv_reservedSMEM_offset_0_alias:
	.zero		0
.nv.shared.reserved.0:
	.zero		64
	.weak		__nv_reservedSMEM_allocation_phase
	.type		__nv_reservedSMEM_allocation_phase,@object
	.size		__nv_reservedSMEM_allocation_phase,(.L_0 - __nv_reservedSMEM_allocation_phase)
__nv_reservedSMEM_allocation_phase:
	.zero		1
.L_0:
	.zero		7
	.weak		__nv_reservedSMEM_devtool_atexit_pc
	.type		__nv_reservedSMEM_devtool_atexit_pc,@object
	.size		__nv_reservedSMEM_devtool_atexit_pc,(__nv_reservedSMEM_allocation_mask - __nv_reservedSMEM_devtool_atexit_pc)
__nv_reservedSMEM_devtool_atexit_pc:
	.zero		8
	.weak		__nv_reservedSMEM_allocation_mask
	.type		__nv_reservedSMEM_allocation_mask,@object
	.size		__nv_reservedSMEM_allocation_mask,(.L_2 - __nv_reservedSMEM_allocation_mask)
__nv_reservedSMEM_allocation_mask:
	.zero		4
.L_2:


//--------------------- .nv.constant0.attn_fwd    --------------------------
	.section	.nv.constant0.attn_fwd,"a",@progbits
	.sectionflags	@""
	.align	4
.nv.constant0.attn_fwd:
	.zero		1032


//--------------------- SYMBOLS --------------------------

	.type		.nv.reservedSmem.offset0,@object
	.size		.nv.reservedSmem.offset0,0x4
	.type		.nv.reservedSmem.cap,@object
	.size		.nv.reservedSmem.cap,0x4
